// auto-generated by cutlass_sweep.gemm — config: {"arch": "sm_100", "cluster_m": 2, "cluster_n": 2, "dtype": "int8", "stages": 4, "tile_k": 64, "tile_m": 64, "tile_n": 256}
#include "cutlass/cutlass.h"
#include "cutlass/gemm/collective/collective_builder.hpp"
#include "cutlass/gemm/device/gemm_universal_adapter.h"
#include "cutlass/gemm/kernel/gemm_universal.hpp"
#include "cutlass/epilogue/collective/collective_builder.hpp"

using ElemA = int8_t;
using ElemB = int8_t;
using ElemCD = int8_t;
using Acc  = int32_t;
using TileShape    = cute::Shape<cute::_64, cute::_256, cute::_64>;
using ClusterShape = cute::Shape<cute::_2, cute::_2, cute::_1>;

using CollectiveEpilogue = typename cutlass::epilogue::collective::CollectiveBuilder<
    cutlass::arch::Sm100, cutlass::arch::OpClassTensorOp,
    TileShape, ClusterShape,
    cutlass::epilogue::collective::EpilogueTileAuto,
    Acc, Acc,
    ElemCD, cutlass::layout::RowMajor, 128 / cutlass::sizeof_bits<ElemCD>::value,
    ElemCD, cutlass::layout::RowMajor, 128 / cutlass::sizeof_bits<ElemCD>::value,
    cutlass::epilogue::collective::EpilogueScheduleAuto
  >::CollectiveOp;

using CollectiveMainloop = typename cutlass::gemm::collective::CollectiveBuilder<
    cutlass::arch::Sm100, cutlass::arch::OpClassTensorOp,
    ElemA, cutlass::layout::RowMajor, 128 / cutlass::sizeof_bits<ElemA>::value,
    ElemB, cutlass::layout::ColumnMajor, 128 / cutlass::sizeof_bits<ElemB>::value,
    Acc,
    TileShape, ClusterShape,
    cutlass::gemm::collective::StageCount<4>,
    cutlass::gemm::collective::KernelScheduleAuto
  >::CollectiveOp;

using GemmKernel = cutlass::gemm::kernel::GemmUniversal<
    cute::Shape<int,int,int,int>,
    CollectiveMainloop,
    CollectiveEpilogue
>;
using Gemm = cutlass::gemm::device::GemmUniversalAdapter<GemmKernel>;

// Force the device kernel symbol into the cubin without needing a host main.
auto* _anchor = &cutlass::device_kernel<GemmKernel>;


// ===== COMPILED SASS (sm_100a) =====

	.target	sm_100a

	.elftype	@"ET_EXEC"


//--------------------- .note.nv.tkinfo           --------------------------
	.section	.note.nv.tkinfo,"",@"SHT_NOTE"
	.sectionflags	@"SHF_NOTE_NV_TKINFO"
	.tkinfo
        /*0018*/ 	.word	0x00000002
        /*0030*/ 	.string	""
        /*0030*/ 	.string	"ptxas"
        /*0030*/ 	.string	"Cuda compilation tools, release 13.0, V13.0.88"
        /*0030*/ 	.string	"Build cuda_13.0.r13.0/compiler.36424714_0"
        /*0030*/ 	.string	"-arch sm_100a -m 64 "



//--------------------- .note.nv.cuinfo           --------------------------
	.section	.note.nv.cuinfo,"",@"SHT_NOTE"
	.sectionflags	@"SHF_NOTE_NV_CUINFO"
        /*0018*/ 	.short	0x0002
        /*001a*/ 	.short	0x0064
        /*001c*/ 	.short	0x0082
	.zero		2


//--------------------- .nv.info                  --------------------------
	.section	.nv.info,"",@"SHT_CUDA_INFO"
	.align	4


	//----- nvinfo : EIATTR_REGCOUNT
	.align		4
        /*0000*/ 	.byte	0x04, 0x2f
        /*0002*/ 	.short	(.L_20 - .L_19)
	.align		4
.L_19:
        /*0004*/ 	.word	index@(_ZN7cutlass13device_kernelINS_4gemm6kernel13GemmUniversalIN4cute5tupleIJiiiiEEENS1_10collective13CollectiveMmaINS1_35MainloopSm100TmaUmmaWarpSpecializedILi4ELi2ELi4ENS5_IJNS4_1CILi2EEESB_NSA_ILi1EEEEEEEENS5_IJNSA_ILi64EEENSA_ILi256EEESF_EEEaNS5_IJlSC_lEEEaSI_NS4_8TiledMMAINS4_8MMA_AtomIJNS4_15SM100_MMA_S8_SSIaaiLi64ELi256ELNS4_4UMMA5MajorE0ELSN_0ELNSM_8SaturateE0EEEEEENS4_6LayoutINS5_IJSC_SC_SC_EEENS5_IJNSA_ILi0EEEST_ST_EEEEENS5_IJNS4_10UnderscoreESW_SW_EEEEENS4_23SM90_TMA_LOAD_MULTICASTENS4_14ComposedLayoutINS4_7SwizzleILi2ELi4ELi3EEENS4_18smem_ptr_flag_bitsILi8EEENSR_INS5_IJNSA_ILi8EEESF_EEENS5_IJSF_SC_EEEEEEEvNS4_8identityESZ_S19_vS1A_EENS_8epilogue10collective18CollectiveEpilogueINS1C_23Sm100TmaWarpSpecializedILi4ELi2ELi32ELb0ELb0EEEJSH_NS5_IJNSR_ISF_SC_EES1H_EEEaSI_aSI_NS1C_6fusion15FusionCallbacksIS1G_NS1J_17LinearCombinationIaiaiLNS_15FloatRoundStyleE2EEESH_S1I_JEEENS4_5SM1004TMEM4LOAD26SM100_TMEM_LOAD_16dp32b32xENS4_13SM90_TMA_LOADES19_NS4_39AutoVectorizingCopyWithAssumedAlignmentILi128EEENS4_14SM90_TMA_STOREES19_S1V_S1V_EEEvvEEEEvNT_6ParamsE)
        /*0008*/ 	.word	0x0000005c


	//----- nvinfo : EIATTR_FRAME_SIZE
	.align		4
.L_20:
        /*000c*/ 	.byte	0x04, 0x11
        /*000e*/ 	.short	(.L_22 - .L_21)
	.align		4
.L_21:
        /*0010*/ 	.word	index@($__internal_2_$__cuda_sm10x_tcgen05_guardrail_trap_unallocated_columns_being_dealloced)
        /*0014*/ 	.word	0x00000000


	//----- nvinfo : EIATTR_FRAME_SIZE
	.align		4
.L_22:
        /*0018*/ 	.byte	0x04, 0x11
        /*001a*/ 	.short	(.L_24 - .L_23)
	.align		4
.L_23:
        /*001c*/ 	.word	index@($__internal_1_$__cuda_sm10x_tcgen05_guardrail_trap_phase_invalid_during_alloc)
        /*0020*/ 	.word	0x00000000


	//----- nvinfo : EIATTR_FRAME_SIZE
	.align		4
.L_24:
        /*0024*/ 	.byte	0x04, 0x11
        /*0026*/ 	.short	(.L_26 - .L_25)
	.align		4
.L_25:
        /*0028*/ 	.word	index@($__internal_0_$__cuda_sm10x_tcgen05_guardrail_trap_col_being_dealloced_not_returned_by_alloc)
        /*002c*/ 	.word	0x00000000


	//----- nvinfo : EIATTR_FRAME_SIZE
	.align		4
.L_26:
        /*0030*/ 	.byte	0x04, 0x11
        /*0032*/ 	.short	(.L_28 - .L_27)
	.align		4
.L_27:
        /*0034*/ 	.word	index@(_ZN7cutlass13device_kernelINS_4gemm6kernel13GemmUniversalIN4cute5tupleIJiiiiEEENS1_10collective13CollectiveMmaINS1_35MainloopSm100TmaUmmaWarpSpecializedILi4ELi2ELi4ENS5_IJNS4_1CILi2EEESB_NSA_ILi1EEEEEEEENS5_IJNSA_ILi64EEENSA_ILi256EEESF_EEEaNS5_IJlSC_lEEEaSI_NS4_8TiledMMAINS4_8MMA_AtomIJNS4_15SM100_MMA_S8_SSIaaiLi64ELi256ELNS4_4UMMA5MajorE0ELSN_0ELNSM_8SaturateE0EEEEEENS4_6LayoutINS5_IJSC_SC_SC_EEENS5_IJNSA_ILi0EEEST_ST_EEEEENS5_IJNS4_10UnderscoreESW_SW_EEEEENS4_23SM90_TMA_LOAD_MULTICASTENS4_14ComposedLayoutINS4_7SwizzleILi2ELi4ELi3EEENS4_18smem_ptr_flag_bitsILi8EEENSR_INS5_IJNSA_ILi8EEESF_EEENS5_IJSF_SC_EEEEEEEvNS4_8identityESZ_S19_vS1A_EENS_8epilogue10collective18CollectiveEpilogueINS1C_23Sm100TmaWarpSpecializedILi4ELi2ELi32ELb0ELb0EEEJSH_NS5_IJNSR_ISF_SC_EES1H_EEEaSI_aSI_NS1C_6fusion15FusionCallbacksIS1G_NS1J_17LinearCombinationIaiaiLNS_15FloatRoundStyleE2EEESH_S1I_JEEENS4_5SM1004TMEM4LOAD26SM100_TMEM_LOAD_16dp32b32xENS4_13SM90_TMA_LOADES19_NS4_39AutoVectorizingCopyWithAssumedAlignmentILi128EEENS4_14SM90_TMA_STOREES19_S1V_S1V_EEEvvEEEEvNT_6ParamsE)
        /*0038*/ 	.word	0x00000000


	//----- nvinfo : EIATTR_MIN_STACK_SIZE
	.align		4
.L_28:
        /*003c*/ 	.byte	0x04, 0x12
        /*003e*/ 	.short	(.L_30 - .L_29)
	.align		4
.L_29:
        /*0040*/ 	.word	index@(_ZN7cutlass13device_kernelINS_4gemm6kernel13GemmUniversalIN4cute5tupleIJiiiiEEENS1_10collective13CollectiveMmaINS1_35MainloopSm100TmaUmmaWarpSpecializedILi4ELi2ELi4ENS5_IJNS4_1CILi2EEESB_NSA_ILi1EEEEEEEENS5_IJNSA_ILi64EEENSA_ILi256EEESF_EEEaNS5_IJlSC_lEEEaSI_NS4_8TiledMMAINS4_8MMA_AtomIJNS4_15SM100_MMA_S8_SSIaaiLi64ELi256ELNS4_4UMMA5MajorE0ELSN_0ELNSM_8SaturateE0EEEEEENS4_6LayoutINS5_IJSC_SC_SC_EEENS5_IJNSA_ILi0EEEST_ST_EEEEENS5_IJNS4_10UnderscoreESW_SW_EEEEENS4_23SM90_TMA_LOAD_MULTICASTENS4_14ComposedLayoutINS4_7SwizzleILi2ELi4ELi3EEENS4_18smem_ptr_flag_bitsILi8EEENSR_INS5_IJNSA_ILi8EEESF_EEENS5_IJSF_SC_EEEEEEEvNS4_8identityESZ_S19_vS1A_EENS_8epilogue10collective18CollectiveEpilogueINS1C_23Sm100TmaWarpSpecializedILi4ELi2ELi32ELb0ELb0EEEJSH_NS5_IJNSR_ISF_SC_EES1H_EEEaSI_aSI_NS1C_6fusion15FusionCallbacksIS1G_NS1J_17LinearCombinationIaiaiLNS_15FloatRoundStyleE2EEESH_S1I_JEEENS4_5SM1004TMEM4LOAD26SM100_TMEM_LOAD_16dp32b32xENS4_13SM90_TMA_LOADES19_NS4_39AutoVectorizingCopyWithAssumedAlignmentILi128EEENS4_14SM90_TMA_STOREES19_S1V_S1V_EEEvvEEEEvNT_6ParamsE)
        /*0044*/ 	.word	0x00000000
.L_30:


//--------------------- .nv.compat                --------------------------
	.section	.nv.compat,"",@"SHT_CUDA_COMPAT_INFO"
	.align	4
        /*0000*/ 	.byte	0x02, 0x09, 0x01, 0x00, 0x02, 0x02, 0x03, 0x00, 0x02, 0x05, 0x06, 0x00, 0x03, 0x07, 0x01, 0x01
        /*0010*/ 	.byte	0x02, 0x03, 0x01, 0x00, 0x02, 0x06, 0x01, 0x00, 0x04, 0x0b, 0x08, 0x00, 0x01, 0x00, 0x00, 0x00
        /*0020*/ 	.byte	0x00, 0x00, 0x00, 0x00


//--------------------- .nv.info._ZN7cutlass13device_kernelINS_4gemm6kernel13GemmUniversalIN4cute5tupleIJiiiiEEENS1_10collective13CollectiveMmaINS1_35MainloopSm100TmaUmmaWarpSpecializedILi4ELi2ELi4ENS5_IJNS4_1CILi2EEESB_NSA_ILi1EEEEEEEENS5_IJNSA_ILi64EEENSA_ILi256EEESF_EEEaNS5_IJlSC_lEEEaSI_NS4_8TiledMMAINS4_8MMA_AtomIJNS4_15SM100_MMA_S8_SSIaaiLi64ELi256ELNS4_4UMMA5MajorE0ELSN_0ELNSM_8SaturateE0EEEEEENS4_6LayoutINS5_IJSC_SC_SC_EEENS5_IJNSA_ILi0EEEST_ST_EEEEENS5_IJNS4_10UnderscoreESW_SW_EEEEENS4_23SM90_TMA_LOAD_MULTICASTENS4_14ComposedLayoutINS4_7SwizzleILi2ELi4ELi3EEENS4_18smem_ptr_flag_bitsILi8EEENSR_INS5_IJNSA_ILi8EEESF_EEENS5_IJSF_SC_EEEEEEEvNS4_8identityESZ_S19_vS1A_EENS_8epilogue10collective18CollectiveEpilogueINS1C_23Sm100TmaWarpSpecializedILi4ELi2ELi32ELb0ELb0EEEJSH_NS5_IJNSR_ISF_SC_EES1H_EEEaSI_aSI_NS1C_6fusion15FusionCallbacksIS1G_NS1J_17LinearCombinationIaiaiLNS_15FloatRoundStyleE2EEESH_S1I_JEEENS4_5SM1004TMEM4LOAD26SM100_TMEM_LOAD_16dp32b32xENS4_13SM90_TMA_LOADES19_NS4_39AutoVectorizingCopyWithAssumedAlignmentILi128EEENS4_14SM90_TMA_STOREES19_S1V_S1V_EEEvvEEEEvNT_6ParamsE --------------------------
	.section	.nv.info._ZN7cutlass13device_kernelINS_4gemm6kernel13GemmUniversalIN4cute5tupleIJiiiiEEENS1_10collective13CollectiveMmaINS1_35MainloopSm100TmaUmmaWarpSpecializedILi4ELi2ELi4ENS5_IJNS4_1CILi2EEESB_NSA_ILi1EEEEEEEENS5_IJNSA_ILi64EEENSA_ILi256EEESF_EEEaNS5_IJlSC_lEEEaSI_NS4_8TiledMMAINS4_8MMA_AtomIJNS4_15SM100_MMA_S8_SSIaaiLi64ELi256ELNS4_4UMMA5MajorE0ELSN_0ELNSM_8SaturateE0EEEEEENS4_6LayoutINS5_IJSC_SC_SC_EEENS5_IJNSA_ILi0EEEST_ST_EEEEENS5_IJNS4_10UnderscoreESW_SW_EEEEENS4_23SM90_TMA_LOAD_MULTICASTENS4_14ComposedLayoutINS4_7SwizzleILi2ELi4ELi3EEENS4_18smem_ptr_flag_bitsILi8EEENSR_INS5_IJNSA_ILi8EEESF_EEENS5_IJSF_SC_EEEEEEEvNS4_8identityESZ_S19_vS1A_EENS_8epilogue10collective18CollectiveEpilogueINS1C_23Sm100TmaWarpSpecializedILi4ELi2ELi32ELb0ELb0EEEJSH_NS5_IJNSR_ISF_SC_EES1H_EEEaSI_aSI_NS1C_6fusion15FusionCallbacksIS1G_NS1J_17LinearCombinationIaiaiLNS_15FloatRoundStyleE2EEESH_S1I_JEEENS4_5SM1004TMEM4LOAD26SM100_TMEM_LOAD_16dp32b32xENS4_13SM90_TMA_LOADES19_NS4_39AutoVectorizingCopyWithAssumedAlignmentILi128EEENS4_14SM90_TMA_STOREES19_S1V_S1V_EEEvvEEEEvNT_6ParamsE,"",@"SHT_CUDA_INFO"
	.sectionflags	@""
	.align	4


	//----- nvinfo : EIATTR_CUDA_API_VERSION
	.align		4
        /*0000*/ 	.byte	0x04, 0x37
        /*0002*/ 	.short	(.L_32 - .L_31)
.L_31:
        /*0004*/ 	.word	0x00000082


	//----- nvinfo : EIATTR_KPARAM_INFO
	.align		4
.L_32:
        /*0008*/ 	.byte	0x04, 0x17
        /*000a*/ 	.short	(.L_34 - .L_33)
.L_33:
        /*000c*/ 	.word	0x00000000
        /*0010*/ 	.short	0x0000
        /*0012*/ 	.short	0x0000
        /*0014*/ 	.byte	0x00, 0xf0, 0x01, 0x20


	//----- nvinfo : EIATTR_AT_ENTRY_FRAGMENTS
	.align		4
.L_34:
        /*0018*/ 	.byte	0x04, 0x4f
        /*001a*/ 	.short	(.L_36 - .L_35)


	//   ....[0]....
.L_35:
        /*001c*/ 	.word	0x00000006


	//----- nvinfo : EIATTR_RESERVED_SMEM_USED
	.align		4
.L_36:
        /*0020*/ 	.byte	0x01, 0x41
	.zero		2


	//----- nvinfo : EIATTR_SPARSE_MMA_MASK
	.align		4
        /*0024*/ 	.byte	0x03, 0x50
        /*0026*/ 	.short	0x0000


	//----- nvinfo : EIATTR_TCGEN05_1CTA_USED
	.align		4
        /*0028*/ 	.byte	0x01, 0x51
	.zero		2


	//----- nvinfo : EIATTR_MAXREG_COUNT
	.align		4
        /*002c*/ 	.byte	0x03, 0x1b
        /*002e*/ 	.short	0x00ff


	//----- nvinfo : EIATTR_NUM_BARRIERS
	.align		4
        /*0030*/ 	.byte	0x02, 0x4c
        /*0032*/ 	.byte	0x07
	.zero		1


	//----- nvinfo : EIATTR_EXTERNS
	.align		4
        /*0034*/ 	.byte	0x04, 0x0f
        /*0036*/ 	.short	(.L_38 - .L_37)


	//   ....[0]....
	.align		4
.L_37:
        /*0038*/ 	.word	index@(__assertfail)


	//----- nvinfo : EIATTR_MERCURY_ISA_VERSION
	.align		4
.L_38:
        /*003c*/ 	.byte	0x03, 0x5f
        /*003e*/ 	.short	0x0101


	//----- nvinfo : EIATTR_INT_WARP_WIDE_INSTR_OFFSETS
	.align		4
        /*0040*/ 	.byte	0x04, 0x31
        /*0042*/ 	.short	(.L_40 - .L_39)


	//   ....[0]....
.L_39:
        /*0044*/ 	.word	0x00003d90


	//   ....[1]....
        /*0048*/ 	.word	0x00003dc0


	//   ....[2]....
        /*004c*/ 	.word	0x00003de0


	//   ....[3]....
        /*0050*/ 	.word	0x00004920


	//   ....[4]....
        /*0054*/ 	.word	0x00004990


	//   ....[5]....
        /*0058*/ 	.word	0x00004a70


	//   ....[6]....
        /*005c*/ 	.word	0x00004af0


	//   ....[7]....
        /*0060*/ 	.word	0x00004bf0


	//   ....[8]....
        /*0064*/ 	.word	0x00004c70


	//   ....[9]....
        /*0068*/ 	.word	0x00004d60


	//   ....[10]....
        /*006c*/ 	.word	0x00004e10


	//----- nvinfo : EIATTR_COOP_GROUP_MASK_REGIDS
	.align		4
.L_40:
        /*0070*/ 	.byte	0x04, 0x29
        /*0072*/ 	.short	(.L_42 - .L_41)


	//   ....[0]....
.L_41:
        /*0074*/ 	.word	0xffffffff


	//   ....[1]....
        /*0078*/ 	.word	0xffffffff


	//   ....[2]....
        /*007c*/ 	.word	0xffffffff


	//   ....[3]....
        /*0080*/ 	.word	0xffffffff


	//   ....[4]....
        /*0084*/ 	.word	0xffffffff


	//   ....[5]....
        /*0088*/ 	.word	0xffffffff


	//   ....[6]....
        /*008c*/ 	.word	0xffffffff


	//   ....[7]....
        /*0090*/ 	.word	0xffffffff


	//   ....[8]....
        /*0094*/ 	.word	0xffffffff


	//   ....[9]....
        /*0098*/ 	.word	0xffffffff


	//   ....[10]....
        /*009c*/ 	.word	0xffffffff


	//   ....[11]....
        /*00a0*/ 	.word	0xffffffff


	//   ....[12]....
        /*00a4*/ 	.word	0xffffffff


	//   ....[13]....
        /*00a8*/ 	.word	0xffffffff


	//----- nvinfo : EIATTR_COOP_GROUP_INSTR_OFFSETS
	.align		4
.L_42:
        /*00ac*/ 	.byte	0x04, 0x28
        /*00ae*/ 	.short	(.L_44 - .L_43)


	//   ....[0]....
.L_43:
        /*00b0*/ 	.word	0x00000080


	//   ....[1]....
        /*00b4*/ 	.word	0x000004f0


	//   ....[2]....
        /*00b8*/ 	.word	0x000006a0


	//   ....[3]....
        /*00bc*/ 	.word	0x00000840


	//   ....[4]....
        /*00c0*/ 	.word	0x00000940


	//   ....[5]....
        /*00c4*/ 	.word	0x00000ab0


	//   ....[6]....
        /*00c8*/ 	.word	0x00000c50


	//   ....[7]....
        /*00cc*/ 	.word	0x00000e00


	//   ....[8]....
        /*00d0*/ 	.word	0x000021a0


	//   ....[9]....
        /*00d4*/ 	.word	0x00003060


	//   ....[10]....
        /*00d8*/ 	.word	0x00003270


	//   ....[11]....
        /*00dc*/ 	.word	0x000032a0


	//   ....[12]....
        /*00e0*/ 	.word	0x00003c70


	//   ....[13]....
        /*00e4*/ 	.word	0x00003ea0


	//----- nvinfo : EIATTR_VRC_CTA_INIT_COUNT
	.align		4
.L_44:
        /*00e8*/ 	.byte	0x02, 0x4a
        /*00ea*/ 	.byte	0x80
	.zero		1


	//----- nvinfo : EIATTR_SYSCALL_OFFSETS
	.align		4
        /*00ec*/ 	.byte	0x04, 0x46
        /*00ee*/ 	.short	(.L_46 - .L_45)


	//   ....[0]....
.L_45:
        /*00f0*/ 	.word	0x00005aa0


	//   ....[1]....
        /*00f4*/ 	.word	0x00005be0


	//   ....[2]....
        /*00f8*/ 	.word	0x00006410


	//   ....[3]....
        /*00fc*/ 	.word	0x000071b0


	//   ....[4]....
        /*0100*/ 	.word	0x00007f00


	//   ....[5]....
        /*0104*/ 	.word	0x00008c70


	//----- nvinfo : EIATTR_MBARRIER_INSTR_OFFSETS
	.align		4
.L_46:
        /*0108*/ 	.byte	0x04, 0x39
        /*010a*/ 	.short	(.L_48 - .L_47)


	//   ....[0]....
.L_47:
        /*010c*/ 	.word	0x00000610
        /*0110*/ 	.word	0x000000ff
        /*0114*/ 	.word	0x00000000
        /*0118*/ 	.short	0x0100
        /*011a*/ 	.byte	0x04
	.zero		1


	//   ....[1]....
        /*011c*/ 	.word	0x00000620
        /*0120*/ 	.word	0x000000ff
        /*0124*/ 	.word	0x00000020
        /*0128*/ 	.short	0x0100
        /*012a*/ 	.byte	0x04
	.zero		1


	//   ....[2]....
        /*012c*/ 	.word	0x00000630
        /*0130*/ 	.word	0x000000ff
        /*0134*/ 	.word	0x00000008
        /*0138*/ 	.short	0x0100
        /*013a*/ 	.byte	0x04
	.zero		1


	//   ....[3]....
        /*013c*/ 	.word	0x00000640
        /*0140*/ 	.word	0x000000ff
        /*0144*/ 	.word	0x00000028
        /*0148*/ 	.short	0x0100
        /*014a*/ 	.byte	0x04
	.zero		1


	//   ....[4]....
        /*014c*/ 	.word	0x00000650
        /*0150*/ 	.word	0x000000ff
        /*0154*/ 	.word	0x00000010
        /*0158*/ 	.short	0x0100
        /*015a*/ 	.byte	0x04
	.zero		1


	//   ....[5]....
        /*015c*/ 	.word	0x00000660
        /*0160*/ 	.word	0x000000ff
        /*0164*/ 	.word	0x00000030
        /*0168*/ 	.short	0x0100
        /*016a*/ 	.byte	0x04
	.zero		1


	//   ....[6]....
        /*016c*/ 	.word	0x00000670
        /*0170*/ 	.word	0x000000ff
        /*0174*/ 	.word	0x00000018
        /*0178*/ 	.short	0x0100
        /*017a*/ 	.byte	0x04
	.zero		1


	//   ....[7]....
        /*017c*/ 	.word	0x00000680
        /*0180*/ 	.word	0x000000ff
        /*0184*/ 	.word	0x00000038
        /*0188*/ 	.short	0x0100
        /*018a*/ 	.byte	0x04
	.zero		1


	//   ....[8]....
        /*018c*/ 	.word	0x000007b0
        /*0190*/ 	.word	0x000000ff
        /*0194*/ 	.word	0x00000040
        /*0198*/ 	.short	0x0100
        /*019a*/ 	.byte	0x04
	.zero		1


	//   ....[9]....
        /*019c*/ 	.word	0x000007c0
        /*01a0*/ 	.word	0x000000ff
        /*01a4*/ 	.word	0x00000060
        /*01a8*/ 	.short	0x0100
        /*01aa*/ 	.byte	0x04
	.zero		1


	//   ....[10]....
        /*01ac*/ 	.word	0x000007d0
        /*01b0*/ 	.word	0x000000ff
        /*01b4*/ 	.word	0x00000048
        /*01b8*/ 	.short	0x0100
        /*01ba*/ 	.byte	0x04
	.zero		1


	//   ....[11]....
        /*01bc*/ 	.word	0x000007e0
        /*01c0*/ 	.word	0x000000ff
        /*01c4*/ 	.word	0x00000068
        /*01c8*/ 	.short	0x0100
        /*01ca*/ 	.byte	0x04
	.zero		1


	//   ....[12]....
        /*01cc*/ 	.word	0x000007f0
        /*01d0*/ 	.word	0x000000ff
        /*01d4*/ 	.word	0x00000050
        /*01d8*/ 	.short	0x0100
        /*01da*/ 	.byte	0x04
	.zero		1


	//   ....[13]....
        /*01dc*/ 	.word	0x00000800
        /*01e0*/ 	.word	0x000000ff
        /*01e4*/ 	.word	0x00000070
        /*01e8*/ 	.short	0x0100
        /*01ea*/ 	.byte	0x04
	.zero		1


	//   ....[14]....
        /*01ec*/ 	.word	0x00000810
        /*01f0*/ 	.word	0x000000ff
        /*01f4*/ 	.word	0x00000058
        /*01f8*/ 	.short	0x0100
        /*01fa*/ 	.byte	0x04
	.zero		1


	//   ....[15]....
        /*01fc*/ 	.word	0x00000820
        /*0200*/ 	.word	0x000000ff
        /*0204*/ 	.word	0x00000078
        /*0208*/ 	.short	0x0100
        /*020a*/ 	.byte	0x04
	.zero		1


	//   ....[16]....
        /*020c*/ 	.word	0x00000910
        /*0210*/ 	.word	0x000000ff
        /*0214*/ 	.word	0x00000080
        /*0218*/ 	.short	0x0100
        /*021a*/ 	.byte	0x06
	.zero		1


	//   ....[17]....
        /*021c*/ 	.word	0x00000920
        /*0220*/ 	.word	0x000000ff
        /*0224*/ 	.word	0x00000088
        /*0228*/ 	.short	0x0100
        /*022a*/ 	.byte	0x06
	.zero		1


	//   ....[18]....
        /*022c*/ 	.word	0x00000a60
        /*0230*/ 	.word	0x000000ff
        /*0234*/ 	.word	0x00000090
        /*0238*/ 	.short	0x0100
        /*023a*/ 	.byte	0x06
	.zero		1


	//   ....[19]....
        /*023c*/ 	.word	0x00000a70
        /*0240*/ 	.word	0x000000ff
        /*0244*/ 	.word	0x000000a0
        /*0248*/ 	.short	0x0100
        /*024a*/ 	.byte	0x06
	.zero		1


	//   ....[20]....
        /*024c*/ 	.word	0x00000a80
        /*0250*/ 	.word	0x000000ff
        /*0254*/ 	.word	0x00000098
        /*0258*/ 	.short	0x0100
        /*025a*/ 	.byte	0x06
	.zero		1


	//   ....[21]....
        /*025c*/ 	.word	0x00000a90
        /*0260*/ 	.word	0x000000ff
        /*0264*/ 	.word	0x000000a8
        /*0268*/ 	.short	0x0100
        /*026a*/ 	.byte	0x06
	.zero		1


	//   ....[22]....
        /*026c*/ 	.word	0x00000bc0
        /*0270*/ 	.word	0x000000ff
        /*0274*/ 	.word	0x000000b0
        /*0278*/ 	.short	0x0100
        /*027a*/ 	.byte	0x04
	.zero		1


	//   ....[23]....
        /*027c*/ 	.word	0x00000bd0
        /*0280*/ 	.word	0x000000ff
        /*0284*/ 	.word	0x000000d0
        /*0288*/ 	.short	0x0100
        /*028a*/ 	.byte	0x04
	.zero		1


	//   ....[24]....
        /*028c*/ 	.word	0x00000be0
        /*0290*/ 	.word	0x000000ff
        /*0294*/ 	.word	0x000000b8
        /*0298*/ 	.short	0x0100
        /*029a*/ 	.byte	0x04
	.zero		1


	//   ....[25]....
        /*029c*/ 	.word	0x00000bf0
        /*02a0*/ 	.word	0x000000ff
        /*02a4*/ 	.word	0x000000d8
        /*02a8*/ 	.short	0x0100
        /*02aa*/ 	.byte	0x04
	.zero		1


	//   ....[26]....
        /*02ac*/ 	.word	0x00000c00
        /*02b0*/ 	.word	0x000000ff
        /*02b4*/ 	.word	0x000000c0
        /*02b8*/ 	.short	0x0100
        /*02ba*/ 	.byte	0x04
	.zero		1


	//   ....[27]....
        /*02bc*/ 	.word	0x00000c10
        /*02c0*/ 	.word	0x000000ff
        /*02c4*/ 	.word	0x000000e0
        /*02c8*/ 	.short	0x0100
        /*02ca*/ 	.byte	0x04
	.zero		1


	//   ....[28]....
        /*02cc*/ 	.word	0x00000c20
        /*02d0*/ 	.word	0x000000ff
        /*02d4*/ 	.word	0x000000c8
        /*02d8*/ 	.short	0x0100
        /*02da*/ 	.byte	0x04
	.zero		1


	//   ....[29]....
        /*02dc*/ 	.word	0x00000c30
        /*02e0*/ 	.word	0x000000ff
        /*02e4*/ 	.word	0x000000e8
        /*02e8*/ 	.short	0x0100
        /*02ea*/ 	.byte	0x04
	.zero		1


	//   ....[30]....
        /*02ec*/ 	.word	0x00000d20
        /*02f0*/ 	.word	0x000000ff
        /*02f4*/ 	.word	0x000000f0
        /*02f8*/ 	.short	0x0100
        /*02fa*/ 	.byte	0x04
	.zero		1


	//   ....[31]....
        /*02fc*/ 	.word	0x00000d30
        /*0300*/ 	.word	0x000000ff
        /*0304*/ 	.word	0x00000100
        /*0308*/ 	.short	0x0100
        /*030a*/ 	.byte	0x04
	.zero		1


	//   ....[32]....
        /*030c*/ 	.word	0x00000d40
        /*0310*/ 	.word	0x000000ff
        /*0314*/ 	.word	0x000000f8
        /*0318*/ 	.short	0x0100
        /*031a*/ 	.byte	0x04
	.zero		1


	//   ....[33]....
        /*031c*/ 	.word	0x00000d50
        /*0320*/ 	.word	0x000000ff
        /*0324*/ 	.word	0x00000108
        /*0328*/ 	.short	0x0100
        /*032a*/ 	.byte	0x04
	.zero		1


	//   ....[34]....
        /*032c*/ 	.word	0x000019f0
        /*0330*/ 	.word	0x00000000
        /*0334*/ 	.word	0x00000100
        /*0338*/ 	.short	0x010a
        /*033a*/ 	.byte	0xff
	.zero		1


	//   ....[35]....
        /*033c*/ 	.word	0x00001a20
        /*0340*/ 	.word	0x00000000
        /*0344*/ 	.word	0x000000f0
        /*0348*/ 	.short	0x0101
        /*034a*/ 	.byte	0xff
	.zero		1


	//   ....[36]....
        /*034c*/ 	.word	0x00001b00
        /*0350*/ 	.word	0x000000ff
        /*0354*/ 	.word	0x00000020
        /*0358*/ 	.short	0x010a
        /*035a*/ 	.byte	0x04
	.zero		1


	//   ....[37]....
        /*035c*/ 	.word	0x00001b80
        /*0360*/ 	.word	0x000000ff
        /*0364*/ 	.word	0x00000020
        /*0368*/ 	.short	0x010a
        /*036a*/ 	.byte	0x21
	.zero		1


	//   ....[38]....
        /*036c*/ 	.word	0x00001d10
        /*0370*/ 	.word	0x000000ff
        /*0374*/ 	.word	0x00000020
        /*0378*/ 	.short	0x010a
        /*037a*/ 	.byte	0x08
	.zero		1


	//   ....[39]....
        /*037c*/ 	.word	0x00001e40
        /*0380*/ 	.word	0x000000ff
        /*0384*/ 	.word	0x00000088
        /*0388*/ 	.short	0x0101
        /*038a*/ 	.byte	0x06
	.zero		1


	//   ....[40]....
        /*038c*/ 	.word	0x00001e60
        /*0390*/ 	.word	0x000000ff
        /*0394*/ 	.word	0x00000020
        /*0398*/ 	.short	0x010a
        /*039a*/ 	.byte	0x04
	.zero		1


	//   ....[41]....
        /*039c*/ 	.word	0x00001ee0
        /*03a0*/ 	.word	0x000000ff
        /*03a4*/ 	.word	0x00000020
        /*03a8*/ 	.short	0x010a
        /*03aa*/ 	.byte	0x11
	.zero		1


	//   ....[42]....
        /*03ac*/ 	.word	0x00002070
        /*03b0*/ 	.word	0x000000ff
        /*03b4*/ 	.word	0x00000020
        /*03b8*/ 	.short	0x010a
        /*03ba*/ 	.byte	0x07
	.zero		1


	//   ....[43]....
        /*03bc*/ 	.word	0x000021d0
        /*03c0*/ 	.word	0x00000003
        /*03c4*/ 	.word	0x00000090
        /*03c8*/ 	.short	0x010a
        /*03ca*/ 	.byte	0xff
	.zero		1


	//   ....[44]....
        /*03cc*/ 	.word	0x00002320
        /*03d0*/ 	.word	0x00000000
        /*03d4*/ 	.word	0x00000000
        /*03d8*/ 	.short	0x0101
        /*03da*/ 	.byte	0xff
	.zero		1


	//   ....[45]....
        /*03dc*/ 	.word	0x000028e0
        /*03e0*/ 	.word	0x000000ff
        /*03e4*/ 	.word	0x00000000
        /*03e8*/ 	.short	0x010a
        /*03ea*/ 	.byte	0x04
	.zero		1


	//   ....[46]....
        /*03ec*/ 	.word	0x00002970
        /*03f0*/ 	.word	0x000000ff
        /*03f4*/ 	.word	0x00000000
        /*03f8*/ 	.short	0x010a
        /*03fa*/ 	.byte	0x05
	.zero		1


	//   ....[47]....
        /*03fc*/ 	.word	0x00002a00
        /*0400*/ 	.word	0x000000ff
        /*0404*/ 	.word	0x00000000
        /*0408*/ 	.short	0x010a
        /*040a*/ 	.byte	0x05
	.zero		1


	//   ....[48]....
        /*040c*/ 	.word	0x00002aa0
        /*0410*/ 	.word	0x00000000
        /*0414*/ 	.word	0x00000000
        /*0418*/ 	.short	0x010a
        /*041a*/ 	.byte	0xff
	.zero		1


	//   ....[49]....
        /*041c*/ 	.word	0x00002bc0
        /*0420*/ 	.word	0x00000002
        /*0424*/ 	.word	0x000000f0
        /*0428*/ 	.short	0x010a
        /*042a*/ 	.byte	0xff
	.zero		1


	//   ....[50]....
        /*042c*/ 	.word	0x00002c30
        /*0430*/ 	.word	0x00000002
        /*0434*/ 	.word	0x00000000
        /*0438*/ 	.short	0x0101
        /*043a*/ 	.byte	0xff
	.zero		1


	//   ....[51]....
        /*043c*/ 	.word	0x00002c50
        /*0440*/ 	.word	0x000000ff
        /*0444*/ 	.word	0x000000a0
        /*0448*/ 	.short	0x010a
        /*044a*/ 	.byte	0x04
	.zero		1


	//   ....[52]....
        /*044c*/ 	.word	0x00002d70
        /*0450*/ 	.word	0x00000002
        /*0454*/ 	.word	0x00000090
        /*0458*/ 	.short	0x010a
        /*045a*/ 	.byte	0xff
	.zero		1


	//   ....[53]....
        /*045c*/ 	.word	0x00002e70
        /*0460*/ 	.word	0x00000002
        /*0464*/ 	.word	0x00000000
        /*0468*/ 	.short	0x0101
        /*046a*/ 	.byte	0xff
	.zero		1


	//   ....[54]....
        /*046c*/ 	.word	0x00002f00
        /*0470*/ 	.word	0x000000ff
        /*0474*/ 	.word	0x000000a0
        /*0478*/ 	.short	0x0106
        /*047a*/ 	.byte	0x04
	.zero		1


	//   ....[55]....
        /*047c*/ 	.word	0x00002f20
        /*0480*/ 	.word	0x000000ff
        /*0484*/ 	.word	0x000000a0
        /*0488*/ 	.short	0x010a
        /*048a*/ 	.byte	0x04
	.zero		1


	//   ....[56]....
        /*048c*/ 	.word	0x00002fb0
        /*0490*/ 	.word	0x000000ff
        /*0494*/ 	.word	0x000000a0
        /*0498*/ 	.short	0x0106
        /*049a*/ 	.byte	0x07
	.zero		1


	//   ....[57]....
        /*049c*/ 	.word	0x00002ff0
        /*04a0*/ 	.word	0x00000000
        /*04a4*/ 	.word	0x000000a0
        /*04a8*/ 	.short	0x010a
        /*04aa*/ 	.byte	0xff
	.zero		1


	//   ....[58]....
        /*04ac*/ 	.word	0x00003500
        /*04b0*/ 	.word	0x00000000
        /*04b4*/ 	.word	0x00000090
        /*04b8*/ 	.short	0x010a
        /*04ba*/ 	.byte	0xff
	.zero		1


	//   ....[59]....
        /*04bc*/ 	.word	0x00003600
        /*04c0*/ 	.word	0x00000003
        /*04c4*/ 	.word	0x00000000
        /*04c8*/ 	.short	0x0101
        /*04ca*/ 	.byte	0xff
	.zero		1


	//   ....[60]....
        /*04cc*/ 	.word	0x00003610
        /*04d0*/ 	.word	0x000000ff
        /*04d4*/ 	.word	0x00000000
        /*04d8*/ 	.short	0x010a
        /*04da*/ 	.byte	0x04
	.zero		1


	//   ....[61]....
        /*04dc*/ 	.word	0x00003690
        /*04e0*/ 	.word	0x000000ff
        /*04e4*/ 	.word	0x000000d0
        /*04e8*/ 	.short	0x010a
        /*04ea*/ 	.byte	0x17
	.zero		1


	//   ....[62]....
        /*04ec*/ 	.word	0x00003770
        /*04f0*/ 	.word	0x000000ff
        /*04f4*/ 	.word	0x00000000
        /*04f8*/ 	.short	0x010a
        /*04fa*/ 	.byte	0x05
	.zero		1


	//   ....[63]....
        /*04fc*/ 	.word	0x000038b0
        /*0500*/ 	.word	0x000000ff
        /*0504*/ 	.word	0x00000000
        /*0508*/ 	.short	0x010a
        /*050a*/ 	.byte	0x04
	.zero		1


	//   ....[64]....
        /*050c*/ 	.word	0x00003aa0
        /*0510*/ 	.word	0x000000ff
        /*0514*/ 	.word	0x00000000
        /*0518*/ 	.short	0x010a
        /*051a*/ 	.byte	0x04
	.zero		1


	//   ....[65]....
        /*051c*/ 	.word	0x00003b30
        /*0520*/ 	.word	0x000000ff
        /*0524*/ 	.word	0x00000000
        /*0528*/ 	.short	0x010a
        /*052a*/ 	.byte	0x05
	.zero		1


	//   ....[66]....
        /*052c*/ 	.word	0x00003bc0
        /*0530*/ 	.word	0x000000ff
        /*0534*/ 	.word	0x00000000
        /*0538*/ 	.short	0x010a
        /*053a*/ 	.byte	0x05
	.zero		1


	//   ....[67]....
        /*053c*/ 	.word	0x00003c50
        /*0540*/ 	.word	0x000000ff
        /*0544*/ 	.word	0x00000000
        /*0548*/ 	.short	0x010a
        /*054a*/ 	.byte	0x04
	.zero		1


	//   ....[68]....
        /*054c*/ 	.word	0x00004120
        /*0550*/ 	.word	0x0000000c
        /*0554*/ 	.word	0x00000090
        /*0558*/ 	.short	0x010a
        /*055a*/ 	.byte	0xff
	.zero		1


	//   ....[69]....
        /*055c*/ 	.word	0x00004290
        /*0560*/ 	.word	0x00000000
        /*0564*/ 	.word	0x00000000
        /*0568*/ 	.short	0x0101
        /*056a*/ 	.byte	0xff
	.zero		1


	//   ....[70]....
        /*056c*/ 	.word	0x00004720
        /*0570*/ 	.word	0x000000ff
        /*0574*/ 	.word	0x00000088
        /*0578*/ 	.short	0x010a
        /*057a*/ 	.byte	0x15
	.zero		1


	//   ....[71]....
        /*057c*/ 	.word	0x000048a0
        /*0580*/ 	.word	0x000000ff
        /*0584*/ 	.word	0x00000060
        /*0588*/ 	.short	0x010a
        /*058a*/ 	.byte	0x15
	.zero		1


	//   ....[72]....
        /*058c*/ 	.word	0x00004a20
        /*0590*/ 	.word	0x000000ff
        /*0594*/ 	.word	0x00000040
        /*0598*/ 	.short	0x010b
        /*059a*/ 	.byte	0x15
	.zero		1


	//   ....[73]....
        /*059c*/ 	.word	0x00004a30
        /*05a0*/ 	.word	0x000000ff
        /*05a4*/ 	.word	0x00000000
        /*05a8*/ 	.short	0x0101
        /*05aa*/ 	.byte	0x06
	.zero		1


	//   ....[74]....
        /*05ac*/ 	.word	0x00004a40
        /*05b0*/ 	.word	0x000000ff
        /*05b4*/ 	.word	0x00000068
        /*05b8*/ 	.short	0x010a
        /*05ba*/ 	.byte	0x15
	.zero		1


	//   ....[75]....
        /*05bc*/ 	.word	0x00004ba0
        /*05c0*/ 	.word	0x000000ff
        /*05c4*/ 	.word	0x00000048
        /*05c8*/ 	.short	0x010b
        /*05ca*/ 	.byte	0x15
	.zero		1


	//   ....[76]....
        /*05cc*/ 	.word	0x00004bb0
        /*05d0*/ 	.word	0x000000ff
        /*05d4*/ 	.word	0x00000000
        /*05d8*/ 	.short	0x0101
        /*05da*/ 	.byte	0x06
	.zero		1


	//   ....[77]....
        /*05dc*/ 	.word	0x00004bc0
        /*05e0*/ 	.word	0x000000ff
        /*05e4*/ 	.word	0x00000070
        /*05e8*/ 	.short	0x010a
        /*05ea*/ 	.byte	0x15
	.zero		1


	//   ....[78]....
        /*05ec*/ 	.word	0x00004d10
        /*05f0*/ 	.word	0x000000ff
        /*05f4*/ 	.word	0x00000050
        /*05f8*/ 	.short	0x010b
        /*05fa*/ 	.byte	0x15
	.zero		1


	//   ....[79]....
        /*05fc*/ 	.word	0x00004d20
        /*0600*/ 	.word	0x000000ff
        /*0604*/ 	.word	0x00000000
        /*0608*/ 	.short	0x0101
        /*060a*/ 	.byte	0x06
	.zero		1


	//   ....[80]....
        /*060c*/ 	.word	0x00004d30
        /*0610*/ 	.word	0x000000ff
        /*0614*/ 	.word	0x00000078
        /*0618*/ 	.short	0x010a
        /*061a*/ 	.byte	0x15
	.zero		1


	//   ....[81]....
        /*061c*/ 	.word	0x00004f30
        /*0620*/ 	.word	0x000000ff
        /*0624*/ 	.word	0x00000058
        /*0628*/ 	.short	0x010b
        /*062a*/ 	.byte	0x15
	.zero		1


	//   ....[82]....
        /*062c*/ 	.word	0x00004f40
        /*0630*/ 	.word	0x000000ff
        /*0634*/ 	.word	0x00000000
        /*0638*/ 	.short	0x0101
        /*063a*/ 	.byte	0x25
	.zero		1


	//   ....[83]....
        /*063c*/ 	.word	0x00004f70
        /*0640*/ 	.word	0x000000ff
        /*0644*/ 	.word	0x00000060
        /*0648*/ 	.short	0x010a
        /*064a*/ 	.byte	0x15
	.zero		1


	//   ....[84]....
        /*064c*/ 	.word	0x00004f90
        /*0650*/ 	.word	0x000000ff
        /*0654*/ 	.word	0x00000068
        /*0658*/ 	.short	0x010a
        /*065a*/ 	.byte	0x15
	.zero		1


	//   ....[85]....
        /*065c*/ 	.word	0x00004fb0
        /*0660*/ 	.word	0x000000ff
        /*0664*/ 	.word	0x00000070
        /*0668*/ 	.short	0x010a
        /*066a*/ 	.byte	0x15
	.zero		1


	//   ....[86]....
        /*066c*/ 	.word	0x00004ff0
        /*0670*/ 	.word	0x00000000
        /*0674*/ 	.word	0x00000078
        /*0678*/ 	.short	0x010a
        /*067a*/ 	.byte	0xff
	.zero		1


	//   ....[87]....
        /*067c*/ 	.word	0x00005330
        /*0680*/ 	.word	0x00000003
        /*0684*/ 	.word	0x00000090
        /*0688*/ 	.short	0x010a
        /*068a*/ 	.byte	0xff
	.zero		1


	//   ....[88]....
        /*068c*/ 	.word	0x000054b0
        /*0690*/ 	.word	0x00000000
        /*0694*/ 	.word	0x00000000
        /*0698*/ 	.short	0x0101
        /*069a*/ 	.byte	0xff
	.zero		1


	//   ....[89]....
        /*069c*/ 	.word	0x00005fd0
        /*06a0*/ 	.word	0x00000002
        /*06a4*/ 	.word	0x00000040
        /*06a8*/ 	.short	0x010a
        /*06aa*/ 	.byte	0xff
	.zero		1


	//   ....[90]....
        /*06ac*/ 	.word	0x00006010
        /*06b0*/ 	.word	0x00000034
        /*06b4*/ 	.word	0x000000b0
        /*06b8*/ 	.short	0x010a
        /*06ba*/ 	.byte	0xff
	.zero		1


	//   ....[91]....
        /*06bc*/ 	.word	0x00006150
        /*06c0*/ 	.word	0x00000002
        /*06c4*/ 	.word	0x00000040
        /*06c8*/ 	.short	0x010a
        /*06ca*/ 	.byte	0xff
	.zero		1


	//   ....[92]....
        /*06cc*/ 	.word	0x00006270
        /*06d0*/ 	.word	0x00000000
        /*06d4*/ 	.word	0x00000000
        /*06d8*/ 	.short	0x0101
        /*06da*/ 	.byte	0xff
	.zero		1


	//   ....[93]....
        /*06dc*/ 	.word	0x000062f0
        /*06e0*/ 	.word	0x00000034
        /*06e4*/ 	.word	0x000000b0
        /*06e8*/ 	.short	0x010a
        /*06ea*/ 	.byte	0xff
	.zero		1


	//   ....[94]....
        /*06ec*/ 	.word	0x00006e60
        /*06f0*/ 	.word	0x00000000
        /*06f4*/ 	.word	0x00000040
        /*06f8*/ 	.short	0x010a
        /*06fa*/ 	.byte	0xff
	.zero		1


	//   ....[95]....
        /*06fc*/ 	.word	0x00006f10
        /*0700*/ 	.word	0x00000000
        /*0704*/ 	.word	0x00000040
        /*0708*/ 	.short	0x010a
        /*070a*/ 	.byte	0xff
	.zero		1


	//   ....[96]....
        /*070c*/ 	.word	0x00007030
        /*0710*/ 	.word	0x00000000
        /*0714*/ 	.word	0x00000000
        /*0718*/ 	.short	0x0101
        /*071a*/ 	.byte	0xff
	.zero		1


	//   ....[97]....
        /*071c*/ 	.word	0x00007ba0
        /*0720*/ 	.word	0x00000000
        /*0724*/ 	.word	0x00000040
        /*0728*/ 	.short	0x010a
        /*072a*/ 	.byte	0xff
	.zero		1


	//   ....[98]....
        /*072c*/ 	.word	0x00007c50
        /*0730*/ 	.word	0x00000000
        /*0734*/ 	.word	0x00000040
        /*0738*/ 	.short	0x010a
        /*073a*/ 	.byte	0xff
	.zero		1


	//   ....[99]....
        /*073c*/ 	.word	0x00007d80
        /*0740*/ 	.word	0x00000000
        /*0744*/ 	.word	0x00000000
        /*0748*/ 	.short	0x0101
        /*074a*/ 	.byte	0xff
	.zero		1


	//   ....[100]....
        /*074c*/ 	.word	0x00008920
        /*0750*/ 	.word	0x00000000
        /*0754*/ 	.word	0x00000040
        /*0758*/ 	.short	0x010a
        /*075a*/ 	.byte	0xff
	.zero		1


	//   ....[101]....
        /*075c*/ 	.word	0x000089d0
        /*0760*/ 	.word	0x00000000
        /*0764*/ 	.word	0x00000040
        /*0768*/ 	.short	0x010a
        /*076a*/ 	.byte	0xff
	.zero		1


	//   ....[102]....
        /*076c*/ 	.word	0x00008af0
        /*0770*/ 	.word	0x00000000
        /*0774*/ 	.word	0x00000000
        /*0778*/ 	.short	0x0101
        /*077a*/ 	.byte	0xff
	.zero		1


	//   ....[103]....
        /*077c*/ 	.word	0x00008f00
        /*0780*/ 	.word	0x000000ff
        /*0784*/ 	.word	0x00000000
        /*0788*/ 	.short	0x0101
        /*078a*/ 	.byte	0x04
	.zero		1


	//   ....[104]....
        /*078c*/ 	.word	0x00009800
        /*0790*/ 	.word	0x00000000
        /*0794*/ 	.word	0x00000100
        /*0798*/ 	.short	0x010a
        /*079a*/ 	.byte	0xff
	.zero		1


	//   ....[105]....
        /*079c*/ 	.word	0x00009860
        /*07a0*/ 	.word	0x00000000
        /*07a4*/ 	.word	0x00000020
        /*07a8*/ 	.short	0x010a
        /*07aa*/ 	.byte	0xff
	.zero		1


	//   ....[106]....
        /*07ac*/ 	.word	0x000098c0
        /*07b0*/ 	.word	0x00000000
        /*07b4*/ 	.word	0x00000020
        /*07b8*/ 	.short	0x010a
        /*07ba*/ 	.byte	0xff
	.zero		1


	//   ....[107]....
        /*07bc*/ 	.word	0x00009910
        /*07c0*/ 	.word	0x00000003
        /*07c4*/ 	.word	0x00000090
        /*07c8*/ 	.short	0x010a
        /*07ca*/ 	.byte	0xff
	.zero		1


	//   ....[108]....
        /*07cc*/ 	.word	0x00009970
        /*07d0*/ 	.word	0x00000000
        /*07d4*/ 	.word	0x00000000
        /*07d8*/ 	.short	0x010a
        /*07da*/ 	.byte	0xff
	.zero		1


	//   ....[109]....
        /*07dc*/ 	.word	0x000099d0
        /*07e0*/ 	.word	0x00000000
        /*07e4*/ 	.word	0x00000000
        /*07e8*/ 	.short	0x010a
        /*07ea*/ 	.byte	0xff
	.zero		1


	//   ....[110]....
        /*07ec*/ 	.word	0x00009a30
        /*07f0*/ 	.word	0x00000000
        /*07f4*/ 	.word	0x00000000
        /*07f8*/ 	.short	0x010a
        /*07fa*/ 	.byte	0xff
	.zero		1


	//   ....[111]....
        /*07fc*/ 	.word	0x00009a80
        /*0800*/ 	.word	0x00000002
        /*0804*/ 	.word	0x000000f0
        /*0808*/ 	.short	0x010a
        /*080a*/ 	.byte	0xff
	.zero		1


	//   ....[112]....
        /*080c*/ 	.word	0x00009ae0
        /*0810*/ 	.word	0x00000002
        /*0814*/ 	.word	0x000000a0
        /*0818*/ 	.short	0x010a
        /*081a*/ 	.byte	0xff
	.zero		1


	//   ....[113]....
        /*081c*/ 	.word	0x00009b30
        /*0820*/ 	.word	0x00000002
        /*0824*/ 	.word	0x00000090
        /*0828*/ 	.short	0x010a
        /*082a*/ 	.byte	0xff
	.zero		1


	//   ....[114]....
        /*082c*/ 	.word	0x00009b90
        /*0830*/ 	.word	0x00000000
        /*0834*/ 	.word	0x000000a0
        /*0838*/ 	.short	0x010a
        /*083a*/ 	.byte	0xff
	.zero		1


	//   ....[115]....
        /*083c*/ 	.word	0x00009be0
        /*0840*/ 	.word	0x00000000
        /*0844*/ 	.word	0x00000090
        /*0848*/ 	.short	0x010a
        /*084a*/ 	.byte	0xff
	.zero		1


	//   ....[116]....
        /*084c*/ 	.word	0x00009c40
        /*0850*/ 	.word	0x00000002
        /*0854*/ 	.word	0x000000d0
        /*0858*/ 	.short	0x010a
        /*085a*/ 	.byte	0xff
	.zero		1


	//   ....[117]....
        /*085c*/ 	.word	0x00009ca0
        /*0860*/ 	.word	0x00000000
        /*0864*/ 	.word	0x00000000
        /*0868*/ 	.short	0x010a
        /*086a*/ 	.byte	0xff
	.zero		1


	//   ....[118]....
        /*086c*/ 	.word	0x00009d00
        /*0870*/ 	.word	0x00000000
        /*0874*/ 	.word	0x00000000
        /*0878*/ 	.short	0x010a
        /*087a*/ 	.byte	0xff
	.zero		1


	//   ....[119]....
        /*087c*/ 	.word	0x00009d60
        /*0880*/ 	.word	0x00000000
        /*0884*/ 	.word	0x00000000
        /*0888*/ 	.short	0x010a
        /*088a*/ 	.byte	0xff
	.zero		1


	//   ....[120]....
        /*088c*/ 	.word	0x00009dc0
        /*0890*/ 	.word	0x00000000
        /*0894*/ 	.word	0x00000000
        /*0898*/ 	.short	0x010a
        /*089a*/ 	.byte	0xff
	.zero		1


	//   ....[121]....
        /*089c*/ 	.word	0x00009e20
        /*08a0*/ 	.word	0x00000000
        /*08a4*/ 	.word	0x00000000
        /*08a8*/ 	.short	0x010a
        /*08aa*/ 	.byte	0xff
	.zero		1


	//   ....[122]....
        /*08ac*/ 	.word	0x00009e70
        /*08b0*/ 	.word	0x0000000c
        /*08b4*/ 	.word	0x00000090
        /*08b8*/ 	.short	0x010a
        /*08ba*/ 	.byte	0xff
	.zero		1


	//   ....[123]....
        /*08bc*/ 	.word	0x00009ed0
        /*08c0*/ 	.word	0x00000000
        /*08c4*/ 	.word	0x00000088
        /*08c8*/ 	.short	0x010a
        /*08ca*/ 	.byte	0xff
	.zero		1


	//   ....[124]....
        /*08cc*/ 	.word	0x00009f30
        /*08d0*/ 	.word	0x00000000
        /*08d4*/ 	.word	0x00000060
        /*08d8*/ 	.short	0x010a
        /*08da*/ 	.byte	0xff
	.zero		1


	//   ....[125]....
        /*08dc*/ 	.word	0x00009f90
        /*08e0*/ 	.word	0x00000000
        /*08e4*/ 	.word	0x00000068
        /*08e8*/ 	.short	0x010a
        /*08ea*/ 	.byte	0xff
	.zero		1


	//   ....[126]....
        /*08ec*/ 	.word	0x00009ff0
        /*08f0*/ 	.word	0x00000000
        /*08f4*/ 	.word	0x00000070
        /*08f8*/ 	.short	0x010a
        /*08fa*/ 	.byte	0xff
	.zero		1


	//   ....[127]....
        /*08fc*/ 	.word	0x0000a050
        /*0900*/ 	.word	0x00000000
        /*0904*/ 	.word	0x00000078
        /*0908*/ 	.short	0x010a
        /*090a*/ 	.byte	0xff
	.zero		1


	//   ....[128]....
        /*090c*/ 	.word	0x0000a0b0
        /*0910*/ 	.word	0x00000000
        /*0914*/ 	.word	0x00000060
        /*0918*/ 	.short	0x010a
        /*091a*/ 	.byte	0xff
	.zero		1


	//   ....[129]....
        /*091c*/ 	.word	0x0000a110
        /*0920*/ 	.word	0x00000000
        /*0924*/ 	.word	0x00000068
        /*0928*/ 	.short	0x010a
        /*092a*/ 	.byte	0xff
	.zero		1


	//   ....[130]....
        /*092c*/ 	.word	0x0000a170
        /*0930*/ 	.word	0x00000000
        /*0934*/ 	.word	0x00000070
        /*0938*/ 	.short	0x010a
        /*093a*/ 	.byte	0xff
	.zero		1


	//   ....[131]....
        /*093c*/ 	.word	0x0000a1c0
        /*0940*/ 	.word	0x00000003
        /*0944*/ 	.word	0x00000090
        /*0948*/ 	.short	0x010a
        /*094a*/ 	.byte	0xff
	.zero		1


	//   ....[132]....
        /*094c*/ 	.word	0x0000a210
        /*0950*/ 	.word	0x00000002
        /*0954*/ 	.word	0x00000040
        /*0958*/ 	.short	0x010a
        /*095a*/ 	.byte	0xff
	.zero		1


	//   ....[133]....
        /*095c*/ 	.word	0x0000a260
        /*0960*/ 	.word	0x00000034
        /*0964*/ 	.word	0x000000b0
        /*0968*/ 	.short	0x010a
        /*096a*/ 	.byte	0xff
	.zero		1


	//   ....[134]....
        /*096c*/ 	.word	0x0000a2b0
        /*0970*/ 	.word	0x00000000
        /*0974*/ 	.word	0x00000040
        /*0978*/ 	.short	0x010a
        /*097a*/ 	.byte	0xff
	.zero		1


	//   ....[135]....
        /*097c*/ 	.word	0x0000a300
        /*0980*/ 	.word	0x00000000
        /*0984*/ 	.word	0x00000040
        /*0988*/ 	.short	0x010a
        /*098a*/ 	.byte	0xff
	.zero		1


	//   ....[136]....
        /*098c*/ 	.word	0x0000a350
        /*0990*/ 	.word	0x00000000
        /*0994*/ 	.word	0x00000040
        /*0998*/ 	.short	0x010a
        /*099a*/ 	.byte	0xff
	.zero		1


	//----- nvinfo : EIATTR_NUM_MBARRIERS
	.align		4
.L_48:
        /*099c*/ 	.byte	0x03, 0x38
        /*099e*/ 	.short	0x0022


	//----- nvinfo : EIATTR_EXIT_INSTR_OFFSETS
	.align		4
        /*09a0*/ 	.byte	0x04, 0x1c
        /*09a2*/ 	.short	(.L_50 - .L_49)


	//   ....[0]....
.L_49:
        /*09a4*/ 	.word	0x00002ad0


	//   ....[1]....
        /*09a8*/ 	.word	0x00002fc0


	//   ....[2]....
        /*09ac*/ 	.word	0x00003020


	//   ....[3]....
        /*09b0*/ 	.word	0x00003eb0


	//   ....[4]....
        /*09b4*/ 	.word	0x00005020


	//   ....[5]....
        /*09b8*/ 	.word	0x00005060


	//   ....[6]....
        /*09bc*/ 	.word	0x000097f0


	//----- nvinfo : EIATTR_MAX_THREADS
	.align		4
.L_50:
        /*09c0*/ 	.byte	0x04, 0x05
        /*09c2*/ 	.short	(.L_52 - .L_51)
.L_51:
        /*09c4*/ 	.word	0x00000100
        /*09c8*/ 	.word	0x00000001
        /*09cc*/ 	.word	0x00000001


	//----- nvinfo : EIATTR_CRS_STACK_SIZE
	.align		4
.L_52:
        /*09d0*/ 	.byte	0x04, 0x1e
        /*09d2*/ 	.short	(.L_54 - .L_53)
.L_53:
        /*09d4*/ 	.word	0x00000000


	//----- nvinfo : EIATTR_CBANK_PARAM_SIZE
	.align		4
.L_54:
        /*09d8*/ 	.byte	0x03, 0x19
        /*09da*/ 	.short	0x0800


	//----- nvinfo : EIATTR_PARAM_CBANK
	.align		4
        /*09dc*/ 	.byte	0x04, 0x0a
        /*09de*/ 	.short	(.L_56 - .L_55)
	.align		4
.L_55:
        /*09e0*/ 	.word	index@(.nv.constant0._ZN7cutlass13device_kernelINS_4gemm6kernel13GemmUniversalIN4cute5tupleIJiiiiEEENS1_10collective13CollectiveMmaINS1_35MainloopSm100TmaUmmaWarpSpecializedILi4ELi2ELi4ENS5_IJNS4_1CILi2EEESB_NSA_ILi1EEEEEEEENS5_IJNSA_ILi64EEENSA_ILi256EEESF_EEEaNS5_IJlSC_lEEEaSI_NS4_8TiledMMAINS4_8MMA_AtomIJNS4_15SM100_MMA_S8_SSIaaiLi64ELi256ELNS4_4UMMA5MajorE0ELSN_0ELNSM_8SaturateE0EEEEEENS4_6LayoutINS5_IJSC_SC_SC_EEENS5_IJNSA_ILi0EEEST_ST_EEEEENS5_IJNS4_10UnderscoreESW_SW_EEEEENS4_23SM90_TMA_LOAD_MULTICASTENS4_14ComposedLayoutINS4_7SwizzleILi2ELi4ELi3EEENS4_18smem_ptr_flag_bitsILi8EEENSR_INS5_IJNSA_ILi8EEESF_EEENS5_IJSF_SC_EEEEEEEvNS4_8identityESZ_S19_vS1A_EENS_8epilogue10collective18CollectiveEpilogueINS1C_23Sm100TmaWarpSpecializedILi4ELi2ELi32ELb0ELb0EEEJSH_NS5_IJNSR_ISF_SC_EES1H_EEEaSI_aSI_NS1C_6fusion15FusionCallbacksIS1G_NS1J_17LinearCombinationIaiaiLNS_15FloatRoundStyleE2EEESH_S1I_JEEENS4_5SM1004TMEM4LOAD26SM100_TMEM_LOAD_16dp32b32xENS4_13SM90_TMA_LOADES19_NS4_39AutoVectorizingCopyWithAssumedAlignmentILi128EEENS4_14SM90_TMA_STOREES19_S1V_S1V_EEEvvEEEEvNT_6ParamsE)
        /*09e4*/ 	.short	0x0380
        /*09e6*/ 	.short	0x0800


	//----- nvinfo : EIATTR_SW_WAR
	.align		4
.L_56:
        /*09e8*/ 	.byte	0x04, 0x36
        /*09ea*/ 	.short	(.L_58 - .L_57)
.L_57:
        /*09ec*/ 	.word	0x00000008
.L_58:


//--------------------- .nv.callgraph             --------------------------
	.section	.nv.callgraph,"",@"SHT_CUDA_CALLGRAPH"
	.align	4
	.sectionentsize	8
	.align		4
        /*0000*/ 	.word	0x00000000
	.align		4
        /*0004*/ 	.word	0xffffffff
	.align		4
        /*0008*/ 	.word	index@(_ZN7cutlass13device_kernelINS_4gemm6kernel13GemmUniversalIN4cute5tupleIJiiiiEEENS1_10collective13CollectiveMmaINS1_35MainloopSm100TmaUmmaWarpSpecializedILi4ELi2ELi4ENS5_IJNS4_1CILi2EEESB_NSA_ILi1EEEEEEEENS5_IJNSA_ILi64EEENSA_ILi256EEESF_EEEaNS5_IJlSC_lEEEaSI_NS4_8TiledMMAINS4_8MMA_AtomIJNS4_15SM100_MMA_S8_SSIaaiLi64ELi256ELNS4_4UMMA5MajorE0ELSN_0ELNSM_8SaturateE0EEEEEENS4_6LayoutINS5_IJSC_SC_SC_EEENS5_IJNSA_ILi0EEEST_ST_EEEEENS5_IJNS4_10UnderscoreESW_SW_EEEEENS4_23SM90_TMA_LOAD_MULTICASTENS4_14ComposedLayoutINS4_7SwizzleILi2ELi4ELi3EEENS4_18smem_ptr_flag_bitsILi8EEENSR_INS5_IJNSA_ILi8EEESF_EEENS5_IJSF_SC_EEEEEEEvNS4_8identityESZ_S19_vS1A_EENS_8epilogue10collective18CollectiveEpilogueINS1C_23Sm100TmaWarpSpecializedILi4ELi2ELi32ELb0ELb0EEEJSH_NS5_IJNSR_ISF_SC_EES1H_EEEaSI_aSI_NS1C_6fusion15FusionCallbacksIS1G_NS1J_17LinearCombinationIaiaiLNS_15FloatRoundStyleE2EEESH_S1I_JEEENS4_5SM1004TMEM4LOAD26SM100_TMEM_LOAD_16dp32b32xENS4_13SM90_TMA_LOADES19_NS4_39AutoVectorizingCopyWithAssumedAlignmentILi128EEENS4_14SM90_TMA_STOREES19_S1V_S1V_EEEvvEEEEvNT_6ParamsE)
	.align		4
        /*000c*/ 	.word	index@(__assertfail)
	.align		4
        /*0010*/ 	.word	0x00000000
	.align		4
        /*0014*/ 	.word	0xfffffffe
	.align		4
        /*0018*/ 	.word	0x00000000
	.align		4
        /*001c*/ 	.word	0xfffffffd
	.align		4
        /*0020*/ 	.word	0x00000000
	.align		4
        /*0024*/ 	.word	0xfffffffc


//--------------------- .nv.constant4             --------------------------
	.section	.nv.constant4,"a",@progbits
	.align	8
	.align		8
.nv.constant4:
        /*0000*/ 	.dword	__assertfail
	.align		8
        /*0008*/ 	.dword	__unnamed_1
	.align		8
        /*0010*/ 	.dword	__unnamed_2
	.align		8
        /*0018*/ 	.dword	__unnamed_3
	.align		8
        /*0020*/ 	.dword	_ZN40_INTERNAL_262863ee_4_k_cu_430a76d8_107484cuda3std3__45__cpo5beginE
	.align		8
        /*0028*/ 	.dword	_ZN40_INTERNAL_262863ee_4_k_cu_430a76d8_107484cuda3std3__45__cpo3endE
	.align		8
        /*0030*/ 	.dword	_ZN40_INTERNAL_262863ee_4_k_cu_430a76d8_107484cuda3std3__45__cpo6cbeginE
	.align		8
        /*0038*/ 	.dword	_ZN40_INTERNAL_262863ee_4_k_cu_430a76d8_107484cuda3std3__45__cpo4cendE
	.align		8
        /*0040*/ 	.dword	_ZN40_INTERNAL_262863ee_4_k_cu_430a76d8_107484cuda3std3__442_GLOBAL__N__262863ee_4_k_cu_430a76d8_107486ignoreE
	.align		8
        /*0048*/ 	.dword	_ZN40_INTERNAL_262863ee_4_k_cu_430a76d8_107484cuda3std3__419piecewise_constructE
	.align		8
        /*0050*/ 	.dword	_ZN40_INTERNAL_262863ee_4_k_cu_430a76d8_107484cuda3std3__48in_placeE
	.align		8
        /*0058*/ 	.dword	_ZN40_INTERNAL_262863ee_4_k_cu_430a76d8_107484cuda3std6ranges3__45__cpo4swapE
	.align		8
        /*0060*/ 	.dword	_ZN40_INTERNAL_262863ee_4_k_cu_430a76d8_107484cuda3std6ranges3__45__cpo9iter_moveE
	.align		8
        /*0068*/ 	.dword	_ZN40_INTERNAL_262863ee_4_k_cu_430a76d8_107484cute7productE
	.align		8
        /*0070*/ 	.dword	_ZN40_INTERNAL_262863ee_4_k_cu_430a76d8_107484cute1_E
	.align		8
        /*0078*/ 	.dword	$str$25
	.align		8
        /*0080*/ 	.dword	$str$26
	.align		8
        /*0088*/ 	.dword	$str$27
	.align		8
        /*0090*/ 	.dword	$str$28


//--------------------- .text._ZN7cutlass13device_kernelINS_4gemm6kernel13GemmUniversalIN4cute5tupleIJiiiiEEENS1_10collective13CollectiveMmaINS1_35MainloopSm100TmaUmmaWarpSpecializedILi4ELi2ELi4ENS5_IJNS4_1CILi2EEESB_NSA_ILi1EEEEEEEENS5_IJNSA_ILi64EEENSA_ILi256EEESF_EEEaNS5_IJlSC_lEEEaSI_NS4_8TiledMMAINS4_8MMA_AtomIJNS4_15SM100_MMA_S8_SSIaaiLi64ELi256ELNS4_4UMMA5MajorE0ELSN_0ELNSM_8SaturateE0EEEEEENS4_6LayoutINS5_IJSC_SC_SC_EEENS5_IJNSA_ILi0EEEST_ST_EEEEENS5_IJNS4_10UnderscoreESW_SW_EEEEENS4_23SM90_TMA_LOAD_MULTICASTENS4_14ComposedLayoutINS4_7SwizzleILi2ELi4ELi3EEENS4_18smem_ptr_flag_bitsILi8EEENSR_INS5_IJNSA_ILi8EEESF_EEENS5_IJSF_SC_EEEEEEEvNS4_8identityESZ_S19_vS1A_EENS_8epilogue10collective18CollectiveEpilogueINS1C_23Sm100TmaWarpSpecializedILi4ELi2ELi32ELb0ELb0EEEJSH_NS5_IJNSR_ISF_SC_EES1H_EEEaSI_aSI_NS1C_6fusion15FusionCallbacksIS1G_NS1J_17LinearCombinationIaiaiLNS_15FloatRoundStyleE2EEESH_S1I_JEEENS4_5SM1004TMEM4LOAD26SM100_TMEM_LOAD_16dp32b32xENS4_13SM90_TMA_LOADES19_NS4_39AutoVectorizingCopyWithAssumedAlignmentILi128EEENS4_14SM90_TMA_STOREES19_S1V_S1V_EEEvvEEEEvNT_6ParamsE --------------------------
	.section	.text._ZN7cutlass13device_kernelINS_4gemm6kernel13GemmUniversalIN4cute5tupleIJiiiiEEENS1_10collective13CollectiveMmaINS1_35MainloopSm100TmaUmmaWarpSpecializedILi4ELi2ELi4ENS5_IJNS4_1CILi2EEESB_NSA_ILi1EEEEEEEENS5_IJNSA_ILi64EEENSA_ILi256EEESF_EEEaNS5_IJlSC_lEEEaSI_NS4_8TiledMMAINS4_8MMA_AtomIJNS4_15SM100_MMA_S8_SSIaaiLi64ELi256ELNS4_4UMMA5MajorE0ELSN_0ELNSM_8SaturateE0EEEEEENS4_6LayoutINS5_IJSC_SC_SC_EEENS5_IJNSA_ILi0EEEST_ST_EEEEENS5_IJNS4_10UnderscoreESW_SW_EEEEENS4_23SM90_TMA_LOAD_MULTICASTENS4_14ComposedLayoutINS4_7SwizzleILi2ELi4ELi3EEENS4_18smem_ptr_flag_bitsILi8EEENSR_INS5_IJNSA_ILi8EEESF_EEENS5_IJSF_SC_EEEEEEEvNS4_8identityESZ_S19_vS1A_EENS_8epilogue10collective18CollectiveEpilogueINS1C_23Sm100TmaWarpSpecializedILi4ELi2ELi32ELb0ELb0EEEJSH_NS5_IJNSR_ISF_SC_EES1H_EEEaSI_aSI_NS1C_6fusion15FusionCallbacksIS1G_NS1J_17LinearCombinationIaiaiLNS_15FloatRoundStyleE2EEESH_S1I_JEEENS4_5SM1004TMEM4LOAD26SM100_TMEM_LOAD_16dp32b32xENS4_13SM90_TMA_LOADES19_NS4_39AutoVectorizingCopyWithAssumedAlignmentILi128EEENS4_14SM90_TMA_STOREES19_S1V_S1V_EEEvvEEEEvNT_6ParamsE,"ax",@progbits
	.align	128
.text._ZN7cutlass13device_kernelINS_4gemm6kernel13GemmUniversalIN4cute5tupleIJiiiiEEENS1_10collective13CollectiveMmaINS1_35MainloopSm100TmaUmmaWarpSpecializedILi4ELi2ELi4ENS5_IJNS4_1CILi2EEESB_NSA_ILi1EEEEEEEENS5_IJNSA_ILi64EEENSA_ILi256EEESF_EEEaNS5_IJlSC_lEEEaSI_NS4_8TiledMMAINS4_8MMA_AtomIJNS4_15SM100_MMA_S8_SSIaaiLi64ELi256ELNS4_4UMMA5MajorE0ELSN_0ELNSM_8SaturateE0EEEEEENS4_6LayoutINS5_IJSC_SC_SC_EEENS5_IJNSA_ILi0EEEST_ST_EEEEENS5_IJNS4_10UnderscoreESW_SW_EEEEENS4_23SM90_TMA_LOAD_MULTICASTENS4_14ComposedLayoutINS4_7SwizzleILi2ELi4ELi3EEENS4_18smem_ptr_flag_bitsILi8EEENSR_INS5_IJNSA_ILi8EEESF_EEENS5_IJSF_SC_EEEEEEEvNS4_8identityESZ_S19_vS1A_EENS_8epilogue10collective18CollectiveEpilogueINS1C_23Sm100TmaWarpSpecializedILi4ELi2ELi32ELb0ELb0EEEJSH_NS5_IJNSR_ISF_SC_EES1H_EEEaSI_aSI_NS1C_6fusion15FusionCallbacksIS1G_NS1J_17LinearCombinationIaiaiLNS_15FloatRoundStyleE2EEESH_S1I_JEEENS4_5SM1004TMEM4LOAD26SM100_TMEM_LOAD_16dp32b32xENS4_13SM90_TMA_LOADES19_NS4_39AutoVectorizingCopyWithAssumedAlignmentILi128EEENS4_14SM90_TMA_STOREES19_S1V_S1V_EEEvvEEEEvNT_6ParamsE:
        .type           _ZN7cutlass13device_kernelINS_4gemm6kernel13GemmUniversalIN4cute5tupleIJiiiiEEENS1_10collective13CollectiveMmaINS1_35MainloopSm100TmaUmmaWarpSpecializedILi4ELi2ELi4ENS5_IJNS4_1CILi2EEESB_NSA_ILi1EEEEEEEENS5_IJNSA_ILi64EEENSA_ILi256EEESF_EEEaNS5_IJlSC_lEEEaSI_NS4_8TiledMMAINS4_8MMA_AtomIJNS4_15SM100_MMA_S8_SSIaaiLi64ELi256ELNS4_4UMMA5MajorE0ELSN_0ELNSM_8SaturateE0EEEEEENS4_6LayoutINS5_IJSC_SC_SC_EEENS5_IJNSA_ILi0EEEST_ST_EEEEENS5_IJNS4_10UnderscoreESW_SW_EEEEENS4_23SM90_TMA_LOAD_MULTICASTENS4_14ComposedLayoutINS4_7SwizzleILi2ELi4ELi3EEENS4_18smem_ptr_flag_bitsILi8EEENSR_INS5_IJNSA_ILi8EEESF_EEENS5_IJSF_SC_EEEEEEEvNS4_8identityESZ_S19_vS1A_EENS_8epilogue10collective18CollectiveEpilogueINS1C_23Sm100TmaWarpSpecializedILi4ELi2ELi32ELb0ELb0EEEJSH_NS5_IJNSR_ISF_SC_EES1H_EEEaSI_aSI_NS1C_6fusion15FusionCallbacksIS1G_NS1J_17LinearCombinationIaiaiLNS_15FloatRoundStyleE2EEESH_S1I_JEEENS4_5SM1004TMEM4LOAD26SM100_TMEM_LOAD_16dp32b32xENS4_13SM90_TMA_LOADES19_NS4_39AutoVectorizingCopyWithAssumedAlignmentILi128EEENS4_14SM90_TMA_STOREES19_S1V_S1V_EEEvvEEEEvNT_6ParamsE,@function
        .size           _ZN7cutlass13device_kernelINS_4gemm6kernel13GemmUniversalIN4cute5tupleIJiiiiEEENS1_10collective13CollectiveMmaINS1_35MainloopSm100TmaUmmaWarpSpecializedILi4ELi2ELi4ENS5_IJNS4_1CILi2EEESB_NSA_ILi1EEEEEEEENS5_IJNSA_ILi64EEENSA_ILi256EEESF_EEEaNS5_IJlSC_lEEEaSI_NS4_8TiledMMAINS4_8MMA_AtomIJNS4_15SM100_MMA_S8_SSIaaiLi64ELi256ELNS4_4UMMA5MajorE0ELSN_0ELNSM_8SaturateE0EEEEEENS4_6LayoutINS5_IJSC_SC_SC_EEENS5_IJNSA_ILi0EEEST_ST_EEEEENS5_IJNS4_10UnderscoreESW_SW_EEEEENS4_23SM90_TMA_LOAD_MULTICASTENS4_14ComposedLayoutINS4_7SwizzleILi2ELi4ELi3EEENS4_18smem_ptr_flag_bitsILi8EEENSR_INS5_IJNSA_ILi8EEESF_EEENS5_IJSF_SC_EEEEEEEvNS4_8identityESZ_S19_vS1A_EENS_8epilogue10collective18CollectiveEpilogueINS1C_23Sm100TmaWarpSpecializedILi4ELi2ELi32ELb0ELb0EEEJSH_NS5_IJNSR_ISF_SC_EES1H_EEEaSI_aSI_NS1C_6fusion15FusionCallbacksIS1G_NS1J_17LinearCombinationIaiaiLNS_15FloatRoundStyleE2EEESH_S1I_JEEENS4_5SM1004TMEM4LOAD26SM100_TMEM_LOAD_16dp32b32xENS4_13SM90_TMA_LOADES19_NS4_39AutoVectorizingCopyWithAssumedAlignmentILi128EEENS4_14SM90_TMA_STOREES19_S1V_S1V_EEEvvEEEEvNT_6ParamsE,(.L_x_177 - _ZN7cutlass13device_kernelINS_4gemm6kernel13GemmUniversalIN4cute5tupleIJiiiiEEENS1_10collective13CollectiveMmaINS1_35MainloopSm100TmaUmmaWarpSpecializedILi4ELi2ELi4ENS5_IJNS4_1CILi2EEESB_NSA_ILi1EEEEEEEENS5_IJNSA_ILi64EEENSA_ILi256EEESF_EEEaNS5_IJlSC_lEEEaSI_NS4_8TiledMMAINS4_8MMA_AtomIJNS4_15SM100_MMA_S8_SSIaaiLi64ELi256ELNS4_4UMMA5MajorE0ELSN_0ELNSM_8SaturateE0EEEEEENS4_6LayoutINS5_IJSC_SC_SC_EEENS5_IJNSA_ILi0EEEST_ST_EEEEENS5_IJNS4_10UnderscoreESW_SW_EEEEENS4_23SM90_TMA_LOAD_MULTICASTENS4_14ComposedLayoutINS4_7SwizzleILi2ELi4ELi3EEENS4_18smem_ptr_flag_bitsILi8EEENSR_INS5_IJNSA_ILi8EEESF_EEENS5_IJSF_SC_EEEEEEEvNS4_8identityESZ_S19_vS1A_EENS_8epilogue10collective18CollectiveEpilogueINS1C_23Sm100TmaWarpSpecializedILi4ELi2ELi32ELb0ELb0EEEJSH_NS5_IJNSR_ISF_SC_EES1H_EEEaSI_aSI_NS1C_6fusion15FusionCallbacksIS1G_NS1J_17LinearCombinationIaiaiLNS_15FloatRoundStyleE2EEESH_S1I_JEEENS4_5SM1004TMEM4LOAD26SM100_TMEM_LOAD_16dp32b32xENS4_13SM90_TMA_LOADES19_NS4_39AutoVectorizingCopyWithAssumedAlignmentILi128EEENS4_14SM90_TMA_STOREES19_S1V_S1V_EEEvvEEEEvNT_6ParamsE)
        .other          _ZN7cutlass13device_kernelINS_4gemm6kernel13GemmUniversalIN4cute5tupleIJiiiiEEENS1_10collective13CollectiveMmaINS1_35MainloopSm100TmaUmmaWarpSpecializedILi4ELi2ELi4ENS5_IJNS4_1CILi2EEESB_NSA_ILi1EEEEEEEENS5_IJNSA_ILi64EEENSA_ILi256EEESF_EEEaNS5_IJlSC_lEEEaSI_NS4_8TiledMMAINS4_8MMA_AtomIJNS4_15SM100_MMA_S8_SSIaaiLi64ELi256ELNS4_4UMMA5MajorE0ELSN_0ELNSM_8SaturateE0EEEEEENS4_6LayoutINS5_IJSC_SC_SC_EEENS5_IJNSA_ILi0EEEST_ST_EEEEENS5_IJNS4_10UnderscoreESW_SW_EEEEENS4_23SM90_TMA_LOAD_MULTICASTENS4_14ComposedLayoutINS4_7SwizzleILi2ELi4ELi3EEENS4_18smem_ptr_flag_bitsILi8EEENSR_INS5_IJNSA_ILi8EEESF_EEENS5_IJSF_SC_EEEEEEEvNS4_8identityESZ_S19_vS1A_EENS_8epilogue10collective18CollectiveEpilogueINS1C_23Sm100TmaWarpSpecializedILi4ELi2ELi32ELb0ELb0EEEJSH_NS5_IJNSR_ISF_SC_EES1H_EEEaSI_aSI_NS1C_6fusion15FusionCallbacksIS1G_NS1J_17LinearCombinationIaiaiLNS_15FloatRoundStyleE2EEESH_S1I_JEEENS4_5SM1004TMEM4LOAD26SM100_TMEM_LOAD_16dp32b32xENS4_13SM90_TMA_LOADES19_NS4_39AutoVectorizingCopyWithAssumedAlignmentILi128EEENS4_14SM90_TMA_STOREES19_S1V_S1V_EEEvvEEEEvNT_6ParamsE,@"STO_CUDA_ENTRY STV_DEFAULT"
_ZN7cutlass13device_kernelINS_4gemm6kernel13GemmUniversalIN4cute5tupleIJiiiiEEENS1_10collective13CollectiveMmaINS1_35MainloopSm100TmaUmmaWarpSpecializedILi4ELi2ELi4ENS5_IJNS4_1CILi2EEESB_NSA_ILi1EEEEEEEENS5_IJNSA_ILi64EEENSA_ILi256EEESF_EEEaNS5_IJlSC_lEEEaSI_NS4_8TiledMMAINS4_8MMA_AtomIJNS4_15SM100_MMA_S8_SSIaaiLi64ELi256ELNS4_4UMMA5MajorE0ELSN_0ELNSM_8SaturateE0EEEEEENS4_6LayoutINS5_IJSC_SC_SC_EEENS5_IJNSA_ILi0EEEST_ST_EEEEENS5_IJNS4_10UnderscoreESW_SW_EEEEENS4_23SM90_TMA_LOAD_MULTICASTENS4_14ComposedLayoutINS4_7SwizzleILi2ELi4ELi3EEENS4_18smem_ptr_flag_bitsILi8EEENSR_INS5_IJNSA_ILi8EEESF_EEENS5_IJSF_SC_EEEEEEEvNS4_8identityESZ_S19_vS1A_EENS_8epilogue10collective18CollectiveEpilogueINS1C_23Sm100TmaWarpSpecializedILi4ELi2ELi32ELb0ELb0EEEJSH_NS5_IJNSR_ISF_SC_EES1H_EEEaSI_aSI_NS1C_6fusion15FusionCallbacksIS1G_NS1J_17LinearCombinationIaiaiLNS_15FloatRoundStyleE2EEESH_S1I_JEEENS4_5SM1004TMEM4LOAD26SM100_TMEM_LOAD_16dp32b32xENS4_13SM90_TMA_LOADES19_NS4_39AutoVectorizingCopyWithAssumedAlignmentILi128EEENS4_14SM90_TMA_STOREES19_S1V_S1V_EEEvvEEEEvNT_6ParamsE:
[----:B------:R-:W1:Y:S01]  /*0000*/  LDC R1, c[0x0][0x37c] ;  /* 0x0000df00ff017b82 */ /* 0x000e620000000800 */
[----:B------:R-:W2:Y:S01]  /*0010*/  S2R R85, SR_TID.X ;  /* 0x0000000000557919 */ /* 0x000ea20000002100 */
[----:B------:R-:W3:Y:S01]  /*0020*/  LDCU.64 UR8, c[0x0][0x890] ;  /* 0x00011200ff0877ac */ /* 0x000ee20008000a00 */
[----:B------:R-:W-:Y:S02]  /*0030*/  PRMT R74, RZ, 0x7610, R74 ;  /* 0x00007610ff4a7816 */ /* 0x000fe4000000004a */
[----:B------:R-:W-:Y:S01]  /*0040*/  ELECT P3, URZ, PT ;  /* 0x0000000000ff782f */ /* 0x000fe20003860000 */
[----:B---3--:R-:W-:-:S04]  /*0050*/  UISETP.NE.U32.AND UP0, UPT, UR8, URZ, UPT ;  /* 0x000000ff0800728c */ /* 0x008fc8000bf05070 */
[----:B------:R-:W-:Y:S01]  /*0060*/  UISETP.NE.AND.EX UP0, UPT, UR9, URZ, UPT, UP0 ;  /* 0x000000ff0900728c */ /* 0x000fe2000bf05300 */
[----:B--2---:R-:W-:-:S05]  /*0070*/  SHF.R.U32.HI R75, RZ, 0x5, R85 ;  /* 0x00000005ff4b7819 */ /* 0x004fca0000011655 */
[----:B------:R-:W2:Y:S02]  /*0080*/  SHFL.IDX PT, R0, R75, RZ, 0x1f ;  /* 0x00001fff4b007589 */ /* 0x000ea400000e0000 */
[----:B--2---:R-:W-:Y:S01]  /*0090*/  R2UR UR17, R0 ;  /* 0x00000000001172ca */ /* 0x004fe200000e0000 */
[----:B-1----:R-:W-:-:S14]  /*00a0*/  BRA.U UP0, `(.L_x_0) ;  /* 0x0000000100307547 */ /* 0x002fdc000b800000 */
[----:B------:R-:W1:Y:S02]  /*00b0*/  LDCU.64 UR4, c[0x0][0x888] ;  /* 0x00011100ff0477ac */ /* 0x000e640008000a00 */
[----:B-1----:R-:W-:-:S04]  /*00c0*/  UISETP.NE.U32.AND UP0, UPT, UR4, URZ, UPT ;  /* 0x000000ff0400728c */ /* 0x002fc8000bf05070 */
[----:B------:R-:W-:-:S09]  /*00d0*/  UISETP.NE.AND.EX UP0, UPT, UR5, URZ, UPT, UP0 ;  /* 0x000000ff0500728c */ /* 0x000fd2000bf05300 */
[----:B------:R-:W-:Y:S05]  /*00e0*/  BRA.U !UP0, `(.L_x_1) ;  /* 0x0000000108147547 */ /* 0x000fea000b800000 */
[----:B------:R-:W1:Y:S01]  /*00f0*/  LDC.64 R40, c[0x0][0x888] ;  /* 0x00022200ff287b82 */ /* 0x000e620000000a00 */
[----:B------:R-:W1:Y:S02]  /*0100*/  LDCU.64 UR4, c[0x0][0x358] ;  /* 0x00006b00ff0477ac */ /* 0x000e640008000a00 */
[----:B-1----:R1:W5:Y:S01]  /*0110*/  LDG.E R40, desc[UR4][R40.64] ;  /* 0x0000000428287981 */ /* 0x002362000c1e1900 */
[----:B------:R-:W-:Y:S01]  /*0120*/  HFMA2 R74, -RZ, RZ, 0, 5.9604644775390625e-08 ;  /* 0x00000001ff4a7431 */ /* 0x000fe200000001ff */
[----:B------:R-:W-:Y:S05]  /*0130*/  BRA `(.L_x_0) ;  /* 0x00000000000c7947 */ /* 0x000fea0003800000 */
.L_x_1:
[----:B------:R-:W1:Y:S01]  /*0140*/  LDCU UR4, c[0x0][0x880] ;  /* 0x00011000ff0477ac */ /* 0x000e620008000800 */
[----:B------:R-:W-:Y:S01]  /*0150*/  HFMA2 R74, -RZ, RZ, 0, 5.9604644775390625e-08 ;  /* 0x00000001ff4a7431 */ /* 0x000fe200000001ff */
[----:B-1----:R-:W-:-:S07]  /*0160*/  MOV R40, UR4 ;  /* 0x0000000400287c02 */ /* 0x002fce0008000f00 */
.L_x_0:
[----:B------:R-:W2:Y:S02]  /*0170*/  LDCU.64 UR4, c[0x0][0x8b0] ;  /* 0x00011600ff0477ac */ /* 0x000ea40008000a00 */
[----:B--2---:R-:W-:-:S04]  /*0180*/  UISETP.NE.U32.AND UP0, UPT, UR4, URZ, UPT ;  /* 0x000000ff0400728c */ /* 0x004fc8000bf05070 */
[----:B------:R-:W-:-:S09]  /*0190*/  UISETP.NE.AND.EX UP0, UPT, UR5, URZ, UPT, UP0 ;  /* 0x000000ff0500728c */ /* 0x000fd2000bf05300 */
[----:B------:R-:W-:Y:S05]  /*01a0*/  BRA.U UP0, `(.L_x_2) ;  /* 0x0000000100287547 */ /* 0x000fea000b800000 */
[----:B------:R-:W2:Y:S02]  /*01b0*/  LDCU.64 UR4, c[0x0][0x8a8] ;  /* 0x00011500ff0477ac */ /* 0x000ea40008000a00 */
[----:B--2---:R-:W-:-:S04]  /*01c0*/  UISETP.NE.U32.AND UP0, UPT, UR4, URZ, UPT ;  /* 0x000000ff0400728c */ /* 0x004fc8000bf05070 */
[----:B------:R-:W-:-:S09]  /*01d0*/  UISETP.NE.AND.EX UP0, UPT, UR5, URZ, UPT, UP0 ;  /* 0x000000ff0500728c */ /* 0x000fd2000bf05300 */
[----:B------:R-:W-:Y:S05]  /*01e0*/  BRA.U !UP0, `(.L_x_3) ;  /* 0x0000000108107547 */ /* 0x000fea000b800000 */
[----:B------:R-:W2:Y:S01]  /*01f0*/  LDC.64 R38, c[0x0][0x8a8] ;  /* 0x00022a00ff267b82 */ /* 0x000ea20000000a00 */
[----:B------:R-:W2:Y:S02]  /*0200*/  LDCU.64 UR4, c[0x0][0x358] ;  /* 0x00006b00ff0477ac */ /* 0x000ea40008000a00 */
[----:B--2---:R2:W5:Y:S01]  /*0210*/  LDG.E R38, desc[UR4][R38.64] ;  /* 0x0000000426267981 */ /* 0x004562000c1e1900 */
[----:B------:R-:W-:Y:S05]  /*0220*/  BRA `(.L_x_2) ;  /* 0x0000000000087947 */ /* 0x000fea0003800000 */
.L_x_3:
[----:B------:R-:W2:Y:S02]  /*0230*/  LDCU UR4, c[0x0][0x8a0] ;  /* 0x00011400ff0477ac */ /* 0x000ea40008000800 */
[----:B--2---:R-:W-:Y:S02]  /*0240*/  MOV R38, UR4 ;  /* 0x0000000400267c02 */ /* 0x004fe40008000f00 */
.L_x_2:
[----:B------:R-:W-:Y:S01]  /*0250*/  IMAD.U32 R0, RZ, RZ, UR17 ;  /* 0x00000011ff007e24 */ /* 0x000fe2000f8e00ff */
[----:B------:R-:W-:Y:S04]  /*0260*/  BSSY.RECONVERGENT B0, `(.L_x_4) ;  /* 0x000000c000007945 */ /* 0x000fe80003800200 */
[C---:B------:R-:W-:Y:S02]  /*0270*/  ISETP.NE.OR P1, PT, R0.reuse, 0x1, !P3 ;  /* 0x000000010000780c */ /* 0x040fe40005f25670 */
[----:B------:R-:W-:-:S11]  /*0280*/  ISETP.NE.OR P0, PT, R0, 0x3, !P3 ;  /* 0x000000030000780c */ /* 0x000fd60005f05670 */
[----:B------:R-:W-:Y:S05]  /*0290*/  @P1 BRA `(.L_x_5) ;  /* 0x0000000000201947 */ /* 0x000fea0003800000 */
[----:B------:R-:W3:Y:S02]  /*02a0*/  LDCU.64 UR4, c[0x0][0x348] ;  /* 0x00006900ff0477ac */ /* 0x000ee40008000a00 */
[----:B---3--:R-:W-:Y:S02]  /*02b0*/  UIADD3 UR6, UP1, UPT, UR4, 0x80, URZ ;  /* 0x0000008004067890 */ /* 0x008fe4000ff3e0ff */
[----:B------:R-:W-:Y:S02]  /*02c0*/  UIADD3 UR4, UP0, UPT, UR4, 0x180, URZ ;  /* 0x0000018004047890 */ /* 0x000fe4000ff1e0ff */
[----:B------:R-:W-:Y:S02]  /*02d0*/  UIADD3.X UR7, UPT, UPT, URZ, UR5, URZ, UP1, !UPT ;  /* 0x00000005ff077290 */ /* 0x000fe40008ffe4ff */
[----:B------:R-:W-:-:S07]  /*02e0*/  UIADD3.X UR5, UPT, UPT, URZ, UR5, URZ, UP0, !UPT ;  /* 0x00000005ff057290 */ /* 0x000fce00087fe4ff */
[----:B------:R3:W-:Y:S02]  /*02f0*/  UTMACCTL.PF [UR6] ;  /* 0x00000000060079b9 */ /* 0x0007e40008040000 */
[----:B------:R3:W-:Y:S02]  /*0300*/  UTMACCTL.PF [UR4] ;  /* 0x00000000040079b9 */ /* 0x0007e40008040000 */
[----:B---3--:R-:W-:Y:S01]  /*0310*/  NOP ;  /* 0x0000000000007918 */ /* 0x008fe20000000000 */
.L_x_5:
[----:B------:R-:W-:Y:S05]  /*0320*/  BSYNC.RECONVERGENT B0 ;  /* 0x0000000000007941 */ /* 0x000fea0003800200 */
.L_x_4:
[----:B------:R-:W-:Y:S04]  /*0330*/  BSSY.RECONVERGENT B0, `(.L_x_6) ;  /* 0x000000a000007945 */ /* 0x000fe80003800200 */
        /* <DEDUP_REMOVED lines=9> */
.L_x_7:
[----:B------:R-:W-:Y:S05]  /*03d0*/  BSYNC.RECONVERGENT B0 ;  /* 0x0000000000007941 */ /* 0x000fea0003800200 */
.L_x_6:
[----:B------:R-:W3:Y:S01]  /*03e0*/  LDCU.64 UR4, c[0x0][0x888] ;  /* 0x00011100ff0477ac */ /* 0x000ee20008000a00 */
[----:B------:R-:W-:Y:S02]  /*03f0*/  UISETP.EQ.U32.AND UP1, UPT, UR8, URZ, UPT ;  /* 0x000000ff0800728c */ /* 0x000fe4000bf22070 */
[----:B------:R-:W-:Y:S02]  /*0400*/  UPLOP3.LUT UP3, UPT, UPT, UPT, UPT, 0x80, 0x8 ;  /* 0x000000000008789c */ /* 0x000fe40003f6f070 */
[----:B---3--:R-:W-:-:S04]  /*0410*/  UISETP.NE.U32.AND UP0, UPT, UR4, URZ, UPT ;  /* 0x000000ff0400728c */ /* 0x008fc8000bf05070 */
[----:B------:R-:W-:-:S04]  /*0420*/  UISETP.NE.AND.EX UP0, UPT, UR5, URZ, UPT, UP0 ;  /* 0x000000ff0500728c */ /* 0x000fc8000bf05300 */
[----:B------:R-:W-:-:S04]  /*0430*/  UISETP.EQ.OR.EX UP2, UPT, UR9, URZ, !UP0, UP1 ;  /* 0x000000ff0900728c */ /* 0x000fc8000c742710 */
[----:B------:R-:W-:-:S06]  /*0440*/  UP2UR UR4, UPR, URZ, 0x4 ;  /* 0x00000004ff047883 */ /* 0x000fcc0008000000 */
[----:B------:R-:W-:Y:S01]  /*0450*/  MOV R78, UR4 ;  /* 0x00000004004e7c02 */ /* 0x000fe20008000f00 */
[----:B------:R-:W-:Y:S06]  /*0460*/  BRA.U !UP2, `(.L_x_8) ;  /* 0x000000010a207547 */ /* 0x000fec000b800000 */
[----:B-----5:R-:W-:Y:S01]  /*0470*/  R2UR UR5, R40 ;  /* 0x00000000280572ca */ /* 0x020fe200000e0000 */
[----:B------:R-:W-:Y:S02]  /*0480*/  UISETP.NE.U32.AND UP1, UPT, UR8, URZ, UPT ;  /* 0x000000ff0800728c */ /* 0x000fe4000bf25070 */
[----:B------:R-:W-:Y:S02]  /*0490*/  USEL UR4, URZ, 0xffffffff, UP0 ;  /* 0xffffffffff047887 */ /* 0x000fe40008000000 */
[----:B------:R-:W-:-:S08]  /*04a0*/  UISETP.NE.AND.EX UP1, UPT, UR9, URZ, UPT, UP1 ;  /* 0x000000ff0900728c */ /* 0x000fd0000bf25310 */
[----:B------:R-:W-:-:S04]  /*04b0*/  UISETP.NE.AND UP0, UPT, UR5, URZ, UPT ;  /* 0x000000ff0500728c */ /* 0x000fc8000bf05270 */
[----:B------:R-:W-:-:S04]  /*04c0*/  @!UP1 USEL UR4, URZ, 0xffffffff, UP0 ;  /* 0xffffffffff049887 */ /* 0x000fc80008000000 */
[----:B------:R-:W-:-:S04]  /*04d0*/  ULOP3.LUT UR4, UR4, 0x1, URZ, 0xc0, !UPT ;  /* 0x0000000104047892 */ /* 0x000fc8000f8ec0ff */
[----:B------:R-:W-:-:S11]  /*04e0*/  UISETP.NE.U32.AND UP3, UPT, UR4, 0x1, UPT ;  /* 0x000000010400788c */ /* 0x000fd6000bf65070 */
.L_x_8:
[----:B------:R-:W3:Y:S01]  /*04f0*/  SHFL.IDX PT, R2, R75, RZ, 0x1f ;  /* 0x00001fff4b027589 */ /* 0x000ee200000e0000 */
[----:B------:R-:W-:-:S04]  /*0500*/  UISETP.NE.AND UP0, UPT, UR17, 0x2, UPT ;  /* 0x000000021100788c */ /* 0x000fc8000bf05270 */
[----:B------:R-:W-:Y:S01]  /*0510*/  USEL UR46, URZ, 0x1, UP0 ;  /* 0x00000001ff2e7887 */ /* 0x000fe20008000000 */
[----:B---3--:R-:W-:-:S13]  /*0520*/  ISETP.NE.AND P0, PT, R2, RZ, PT ;  /* 0x000000ff0200720c */ /* 0x008fda0003f05270 */
[----:B------:R-:W-:Y:S05]  /*0530*/  @P0 BRA `(.L_x_9) ;  /* 0x0000000000580947 */ /* 0x000fea0003800000 */
[----:B------:R-:W3:Y:S01]  /*0540*/  S2UR UR4, SR_CgaCtaId ;  /* 0x00000000000479c3 */ /* 0x000ee20000008800 */
[----:B------:R-:W-:Y:S01]  /*0550*/  UMOV UR5, 0x400 ;  /* 0x0000040000057882 */ /* 0x000fe20000000000 */
[----:B------:R-:W-:Y:S01]  /*0560*/  UMOV UR8, 0x1 ;  /* 0x0000000100087882 */ /* 0x000fe20000000000 */
[----:B------:R-:W-:Y:S01]  /*0570*/  UMOV UR6, 0x3 ;  /* 0x0000000300067882 */ /* 0x000fe20000000000 */
[----:B------:R-:W-:-:S04]  /*0580*/  UIADD3 UR8, UPT, UPT, -UR8, 0x100000, URZ ;  /* 0x0010000008087890 */ /* 0x000fc8000fffe1ff */
[----:B------:R-:W-:Y:S02]  /*0590*/  USHF.L.U32 UR9, UR8, 0xb, URZ ;  /* 0x0000000b08097899 */ /* 0x000fe400080006ff */
[----:B------:R-:W-:Y:S02]  /*05a0*/  USHF.L.U32 UR8, UR8, 0x1, URZ ;  /* 0x0000000108087899 */ /* 0x000fe400080006ff */
[----:B------:R-:W-:-:S04]  /*05b0*/  UIADD3 UR6, UPT, UPT, -UR6, 0x100000, URZ ;  /* 0x0010000006067890 */ /* 0x000fc8000fffe1ff */
[----:B------:R-:W-:Y:S02]  /*05c0*/  USHF.L.U32 UR7, UR6, 0xb, URZ ;  /* 0x0000000b06077899 */ /* 0x000fe400080006ff */
[----:B------:R-:W-:Y:S01]  /*05d0*/  USHF.L.U32 UR6, UR6, 0x1, URZ ;  /* 0x0000000106067899 */ /* 0x000fe200080006ff */
[----:B------:R-:W-:Y:S01]  /*05e0*/  ELECT P0, URZ, PT ;  /* 0x0000000000ff782f */ /* 0x000fe20003800000 */
[----:B---3--:R-:W-:Y:S01]  /*05f0*/  ULEA UR4, UR4, UR5, 0x18 ;  /* 0x0000000504047291 */ /* 0x008fe2000f8ec0ff */
[----:B------:R-:W3:Y:S11]  /*0600*/  FENCE.VIEW.ASYNC.S ;  /* 0x00000000000073c6 */ /* 0x000ef60000000000 */
[----:B---3--:R3:W4:Y:S01]  /*0610*/  SYNCS.EXCH.64 URZ, [UR4], UR8 ;  /* 0x0000000804ff75b2 */ /* 0x0087220008000100 */
[----:B------:R3:W1:Y:S01]  /*0620*/  SYNCS.EXCH.64 URZ, [UR4+0x20], UR6 ;  /* 0x0000200604ff75b2 */ /* 0x0006620008000100 */
[----:B------:R3:W1:Y:S01]  /*0630*/  SYNCS.EXCH.64 URZ, [UR4+0x8], UR8 ;  /* 0x0000080804ff75b2 */ /* 0x0006620008000100 */
[----:B------:R3:W1:Y:S01]  /*0640*/  SYNCS.EXCH.64 URZ, [UR4+0x28], UR6 ;  /* 0x0000280604ff75b2 */ /* 0x0006620008000100 */
[----:B------:R3:W1:Y:S01]  /*0650*/  SYNCS.EXCH.64 URZ, [UR4+0x10], UR8 ;  /* 0x0000100804ff75b2 */ /* 0x0006620008000100 */
[----:B------:R3:W1:Y:S01]  /*0660*/  SYNCS.EXCH.64 URZ, [UR4+0x30], UR6 ;  /* 0x0000300604ff75b2 */ /* 0x0006620008000100 */
[----:B------:R3:W1:Y:S01]  /*0670*/  SYNCS.EXCH.64 URZ, [UR4+0x18], UR8 ;  /* 0x0000180804ff75b2 */ /* 0x0006620008000100 */
[----:B------:R3:W1:Y:S01]  /*0680*/  SYNCS.EXCH.64 URZ, [UR4+0x38], UR6 ;  /* 0x0000380604ff75b2 */ /* 0x0006620008000100 */
[----:B------:R-:W-:Y:S01]  /*0690*/  NOP ;  /* 0x0000000000007918 */ /* 0x000fe20000000000 */
.L_x_9:
[----:B------:R-:W2:Y:S01]  /*06a0*/  SHFL.IDX PT, R2, R75, RZ, 0x1f ;  /* 0x00001fff4b027589 */ /* 0x000ea200000e0000 */
[----:B------:R-:W-:Y:S01]  /*06b0*/  NOP ;  /* 0x0000000000007918 */ /* 0x000fe20000000000 */
[----:B--2---:R-:W-:-:S13]  /*06c0*/  ISETP.NE.AND P0, PT, R2, 0x1, PT ;  /* 0x000000010200780c */ /* 0x004fda0003f05270 */
[----:B------:R-:W-:Y:S05]  /*06d0*/  @P0 BRA `(.L_x_10) ;  /* 0x0000000000580947 */ /* 0x000fea0003800000 */
[----:B---3--:R-:W2:Y:S01]  /*06e0*/  S2UR UR4, SR_CgaCtaId ;  /* 0x00000000000479c3 */ /* 0x008ea20000008800 */
        /* <DEDUP_REMOVED lines=10> */
[----:B--2---:R-:W-:Y:S01]  /*0790*/  ULEA UR4, UR4, UR5, 0x18 ;  /* 0x0000000504047291 */ /* 0x004fe2000f8ec0ff */
[----:B------:R-:W2:Y:S11]  /*07a0*/  FENCE.VIEW.ASYNC.S ;  /* 0x00000000000073c6 */ /* 0x000eb60000000000 */
[----:B--2---:R2:W3:Y:S01]  /*07b0*/  SYNCS.EXCH.64 URZ, [UR4+0x40], UR8 ;  /* 0x0000400804ff75b2 */ /* 0x0044e20008000100 */
        /* <DEDUP_REMOVED lines=8> */
.L_x_10:
[----:B------:R-:W4:Y:S01]  /*0840*/  SHFL.IDX PT, R2, R75, RZ, 0x1f ;  /* 0x00001fff4b027589 */ /* 0x000f2200000e0000 */
[----:B------:R-:W-:Y:S01]  /*0850*/  NOP ;  /* 0x0000000000007918 */ /* 0x000fe20000000000 */
[----:B----4-:R-:W-:-:S13]  /*0860*/  ISETP.NE.AND P0, PT, R2, 0x3, PT ;  /* 0x000000030200780c */ /* 0x010fda0003f05270 */
[----:B------:R-:W-:Y:S05]  /*0870*/  @P0 BRA `(.L_x_11) ;  /* 0x0000000000300947 */ /* 0x000fea0003800000 */
[----:B--23--:R-:W2:Y:S01]  /*0880*/  S2UR UR4, SR_CgaCtaId ;  /* 0x00000000000479c3 */ /* 0x00cea20000008800 */
[----:B------:R-:W-:Y:S01]  /*0890*/  UMOV UR6, 0x400 ;  /* 0x0000040000067882 */ /* 0x000fe20000000000 */
[----:B------:R-:W-:Y:S01]  /*08a0*/  UMOV UR5, 0x20 ;  /* 0x0000002000057882 */ /* 0x000fe20000000000 */
[----:B------:R-:W-:Y:S01]  /*08b0*/  ELECT P0, URZ, PT ;  /* 0x0000000000ff782f */ /* 0x000fe20003800000 */
[----:B--2---:R-:W-:Y:S02]  /*08c0*/  ULEA UR6, UR4, UR6, 0x18 ;  /* 0x0000000604067291 */ /* 0x004fe4000f8ec0ff */
[----:B------:R-:W-:-:S04]  /*08d0*/  UIADD3 UR4, UPT, UPT, -UR5, 0x100000, URZ ;  /* 0x0010000005047890 */ /* 0x000fc8000fffe1ff */
[----:B------:R-:W-:Y:S02]  /*08e0*/  USHF.L.U32 UR5, UR4, 0xb, URZ ;  /* 0x0000000b04057899 */ /* 0x000fe400080006ff */
[----:B------:R-:W-:Y:S01]  /*08f0*/  USHF.L.U32 UR4, UR4, 0x1, URZ ;  /* 0x0000000104047899 */ /* 0x000fe200080006ff */
[----:B------:R-:W2:Y:S11]  /*0900*/  FENCE.VIEW.ASYNC.S ;  /* 0x00000000000073c6 */ /* 0x000eb60000000000 */
[----:B--2---:R4:W2:Y:S01]  /*0910*/  SYNCS.EXCH.64 URZ, [UR6+0x80], UR4 ;  /* 0x0000800406ff75b2 */ /* 0x0048a20008000100 */
[----:B------:R4:W3:Y:S02]  /*0920*/  SYNCS.EXCH.64 URZ, [UR6+0x88], UR4 ;  /* 0x0000880406ff75b2 */ /* 0x0008e40008000100 */
[----:B----4-:R-:W-:Y:S01]  /*0930*/  NOP ;  /* 0x0000000000007918 */ /* 0x010fe20000000000 */
.L_x_11:
[----:B------:R-:W4:Y:S01]  /*0940*/  SHFL.IDX PT, R2, R75, RZ, 0x1f ;  /* 0x00001fff4b027589 */ /* 0x000f2200000e0000 */
[----:B------:R-:W-:Y:S01]  /*0950*/  NOP ;  /* 0x0000000000007918 */ /* 0x000fe20000000000 */
[----:B----4-:R-:W-:-:S13]  /*0960*/  ISETP.NE.AND P0, PT, R2, 0x4, PT ;  /* 0x000000040200780c */ /* 0x010fda0003f05270 */
[----:B------:R-:W-:Y:S05]  /*0970*/  @P0 BRA `(.L_x_12) ;  /* 0x00000000004c0947 */ /* 0x000fea0003800000 */
[----:B--23--:R-:W2:Y:S01]  /*0980*/  S2UR UR6, SR_CgaCtaId ;  /* 0x00000000000679c3 */ /* 0x00cea20000008800 */
[----:B------:R-:W-:Y:S01]  /*0990*/  UMOV UR4, 0x3a0 ;  /* 0x000003a000047882 */ /* 0x000fe20000000000 */
[----:B------:R-:W-:Y:S01]  /*09a0*/  UMOV UR5, 0x400 ;  /* 0x0000040000057882 */ /* 0x000fe20000000000 */
[----:B------:R-:W-:Y:S01]  /*09b0*/  USEL UR4, UR4, 0x320, UP3 ;  /* 0x0000032004047887 */ /* 0x000fe20009800000 */
[----:B------:R-:W-:Y:S01]  /*09c0*/  UMOV UR8, 0x1 ;  /* 0x0000000100087882 */ /* 0x000fe20000000000 */
[----:B------:R-:W-:Y:S01]  /*09d0*/  ELECT P0, URZ, PT ;  /* 0x0000000000ff782f */ /* 0x000fe20003800000 */
[----:B------:R-:W-:-:S04]  /*09e0*/  UIADD3 UR8, UPT, UPT, -UR8, 0x100000, URZ ;  /* 0x0010000008087890 */ /* 0x000fc8000fffe1ff */
[----:B------:R-:W-:Y:S02]  /*09f0*/  USHF.L.U32 UR9, UR8, 0xb, URZ ;  /* 0x0000000b08097899 */ /* 0x000fe400080006ff */
[----:B------:R-:W-:Y:S02]  /*0a00*/  USHF.L.U32 UR8, UR8, 0x1, URZ ;  /* 0x0000000108087899 */ /* 0x000fe400080006ff */
[----:B--2---:R-:W-:Y:S02]  /*0a10*/  ULEA UR6, UR6, UR5, 0x18 ;  /* 0x0000000506067291 */ /* 0x004fe4000f8ec0ff */
[----:B------:R-:W-:-:S04]  /*0a20*/  UIADD3 UR4, UPT, UPT, -UR4, 0x100000, URZ ;  /* 0x0010000004047890 */ /* 0x000fc8000fffe1ff */
[----:B------:R-:W-:Y:S02]  /*0a30*/  USHF.L.U32 UR5, UR4, 0xb, URZ ;  /* 0x0000000b04057899 */ /* 0x000fe400080006ff */
[----:B------:R-:W-:Y:S01]  /*0a40*/  USHF.L.U32 UR4, UR4, 0x1, URZ ;  /* 0x0000000104047899 */ /* 0x000fe200080006ff */
[----:B------:R-:W2:Y:S03]  /*0a50*/  FENCE.VIEW.ASYNC.S ;  /* 0x00000000000073c6 */ /* 0x000ea60000000000 */
[----:B--2---:R4:W2:Y:S08]  /*0a60*/  SYNCS.EXCH.64 URZ, [UR6+0x90], UR8 ;  /* 0x0000900806ff75b2 */ /* 0x0048b00008000100 */
[----:B------:R4:W3:Y:S01]  /*0a70*/  SYNCS.EXCH.64 URZ, [UR6+0xa0], UR4 ;  /* 0x0000a00406ff75b2 */ /* 0x0008e20008000100 */
[----:B------:R4:W1:Y:S01]  /*0a80*/  SYNCS.EXCH.64 URZ, [UR6+0x98], UR8 ;  /* 0x0000980806ff75b2 */ /* 0x0008620008000100 */
[----:B------:R4:W1:Y:S02]  /*0a90*/  SYNCS.EXCH.64 URZ, [UR6+0xa8], UR4 ;  /* 0x0000a80406ff75b2 */ /* 0x0008640008000100 */
[----:B----4-:R-:W-:Y:S01]  /*0aa0*/  NOP ;  /* 0x0000000000007918 */ /* 0x010fe20000000000 */
.L_x_12:
[----:B------:R-:W4:Y:S01]  /*0ab0*/  SHFL.IDX PT, R2, R75, RZ, 0x1f ;  /* 0x00001fff4b027589 */ /* 0x000f2200000e0000 */
[----:B------:R-:W-:Y:S01]  /*0ac0*/  NOP ;  /* 0x0000000000007918 */ /* 0x000fe20000000000 */
[----:B----4-:R-:W-:-:S13]  /*0ad0*/  ISETP.NE.AND P0, PT, R2, 0x5, PT ;  /* 0x000000050200780c */ /* 0x010fda0003f05270 */
[----:B------:R-:W-:Y:S05]  /*0ae0*/  @P0 BRA `(.L_x_13) ;  /* 0x0000000000580947 */ /* 0x000fea0003800000 */
[----:B--23--:R-:W2:Y:S01]  /*0af0*/  S2UR UR4, SR_CgaCtaId ;  /* 0x00000000000479c3 */ /* 0x00cea20000008800 */
        /* <DEDUP_REMOVED lines=12> */
[----:B--2---:R4:W2:Y:S01]  /*0bc0*/  SYNCS.EXCH.64 URZ, [UR4+0xb0], UR8 ;  /* 0x0000b00804ff75b2 */ /* 0x0048a20008000100 */
[----:B------:R4:W3:Y:S01]  /*0bd0*/  SYNCS.EXCH.64 URZ, [UR4+0xd0], UR6 ;  /* 0x0000d00604ff75b2 */ /* 0x0008e20008000100 */
[----:B------:R4:W1:Y:S01]  /*0be0*/  SYNCS.EXCH.64 URZ, [UR4+0xb8], UR8 ;  /* 0x0000b80804ff75b2 */ /* 0x0008620008000100 */
[----:B------:R4:W1:Y:S01]  /*0bf0*/  SYNCS.EXCH.64 URZ, [UR4+0xd8], UR6 ;  /* 0x0000d80604ff75b2 */ /* 0x0008620008000100 */
[----:B------:R4:W1:Y:S01]  /*0c00*/  SYNCS.EXCH.64 URZ, [UR4+0xc0], UR8 ;  /* 0x0000c00804ff75b2 */ /* 0x0008620008000100 */
[----:B------:R4:W1:Y:S01]  /*0c10*/  SYNCS.EXCH.64 URZ, [UR4+0xe0], UR6 ;  /* 0x0000e00604ff75b2 */ /* 0x0008620008000100 */
[----:B------:R4:W1:Y:S01]  /*0c20*/  SYNCS.EXCH.64 URZ, [UR4+0xc8], UR8 ;  /* 0x0000c80804ff75b2 */ /* 0x0008620008000100 */
[----:B------:R4:W1:Y:S02]  /*0c30*/  SYNCS.EXCH.64 URZ, [UR4+0xe8], UR6 ;  /* 0x0000e80604ff75b2 */ /* 0x0008640008000100 */
[----:B----4-:R-:W-:Y:S01]  /*0c40*/  NOP ;  /* 0x0000000000007918 */ /* 0x010fe20000000000 */
.L_x_13:
[----:B------:R-:W4:Y:S01]  /*0c50*/  SHFL.IDX PT, R2, R75, RZ, 0x1f ;  /* 0x00001fff4b027589 */ /* 0x000f2200000e0000 */
[----:B------:R-:W1:Y:S01]  /*0c60*/  S2UR UR45, SR_CgaCtaId ;  /* 0x00000000002d79c3 */ /* 0x000e620000008800 */
[----:B------:R-:W-:Y:S01]  /*0c70*/  NOP ;  /* 0x0000000000007918 */ /* 0x000fe20000000000 */
[----:B----4-:R-:W-:-:S13]  /*0c80*/  ISETP.NE.AND P0, PT, R2, 0x3, PT ;  /* 0x000000030200780c */ /* 0x010fda0003f05270 */
[----:B-1----:R-:W-:Y:S05]  /*0c90*/  @P0 BRA `(.L_x_14) ;  /* 0x0000000000340947 */ /* 0x002fea0003800000 */
[----:B--23--:R-:W-:Y:S01]  /*0ca0*/  UMOV UR4, 0x400 ;  /* 0x0000040000047882 */ /* 0x00cfe20000000000 */
[----:B------:R-:W-:Y:S01]  /*0cb0*/  UMOV UR6, 0x20 ;  /* 0x0000002000067882 */ /* 0x000fe20000000000 */
[----:B------:R-:W-:Y:S02]  /*0cc0*/  ULEA UR4, UR45, UR4, 0x18 ;  /* 0x000000042d047291 */ /* 0x000fe4000f8ec0ff */
[----:B------:R-:W-:-:S04]  /*0cd0*/  UIADD3 UR6, UPT, UPT, -UR6, 0x100000, URZ ;  /* 0x0010000006067890 */ /* 0x000fc8000fffe1ff */
[----:B------:R-:W-:Y:S02]  /*0ce0*/  USHF.L.U32 UR7, UR6, 0xb, URZ ;  /* 0x0000000b06077899 */ /* 0x000fe400080006ff */
[----:B------:R-:W-:Y:S01]  /*0cf0*/  USHF.L.U32 UR6, UR6, 0x1, URZ ;  /* 0x0000000106067899 */ /* 0x000fe200080006ff */
[----:B------:R-:W-:Y:S01]  /*0d00*/  ELECT P0, URZ, PT ;  /* 0x0000000000ff782f */ /* 0x000fe20003800000 */
[----:B------:R-:W1:Y:S10]  /*0d10*/  FENCE.VIEW.ASYNC.S ;  /* 0x00000000000073c6 */ /* 0x000e740000000000 */
[----:B-1----:R1:W4:Y:S01]  /*0d20*/  SYNCS.EXCH.64 URZ, [UR4+0xf0], UR6 ;  /* 0x0000f00604ff75b2 */ /* 0x0023220008000100 */
[----:B------:R1:W2:Y:S01]  /*0d30*/  SYNCS.EXCH.64 URZ, [UR4+0x100], UR6 ;  /* 0x0001000604ff75b2 */ /* 0x0002a20008000100 */
[----:B------:R1:W3:Y:S01]  /*0d40*/  SYNCS.EXCH.64 URZ, [UR4+0xf8], UR6 ;  /* 0x0000f80604ff75b2 */ /* 0x0002e20008000100 */
[----:B------:R1:W1:Y:S01]  /*0d50*/  SYNCS.EXCH.64 URZ, [UR4+0x108], UR6 ;  /* 0x0001080604ff75b2 */ /* 0x0002620008000100 */
[----:B------:R-:W-:Y:S01]  /*0d60*/  NOP ;  /* 0x0000000000007918 */ /* 0x000fe20000000000 */
.L_x_14:
[----:B-123--:R-:W1:Y:S01]  /*0d70*/  LDCU UR4, c[0x0][0x36c] ;  /* 0x00006d80ff0477ac */ /* 0x00ee620008000800 */
[----:B------:R-:W-:Y:S01]  /*0d80*/  ISETP.NE.OR P3, PT, R0, 0x2, !P3 ;  /* 0x000000020000780c */ /* 0x000fe20005f65670 */
[----:B------:R-:W-:Y:S01]  /*0d90*/  NOP ;  /* 0x0000000000007918 */ /* 0x000fe20000000000 */
[----:B------:R-:W-:Y:S01]  /*0da0*/  LOP3.LUT R0, R85, 0x1f, RZ, 0xc0, !PT ;  /* 0x0000001f55007812 */ /* 0x000fe200078ec0ff */
[----:B------:R-:W-:Y:S02]  /*0db0*/  UISETP.NE.AND UP4, UPT, UR17, URZ, UPT ;  /* 0x000000ff1100728c */ /* 0x000fe4000bf85270 */
[----:B-1----:R-:W-:-:S09]  /*0dc0*/  UISETP.EQ.U32.AND UP5, UPT, UR4, 0x1, UPT ;  /* 0x000000010400788c */ /* 0x002fd2000bfa2070 */
[----:B------:R-:W-:Y:S05]  /*0dd0*/  BRA.U !UP5, `(.L_x_15) ;  /* 0x000000010d087547 */ /* 0x000fea000b800000 */
[----:B----4-:R-:W-:Y:S01]  /*0de0*/  UCGABAR_ARV ;  /* 0x00000000000079c7 */ /* 0x010fe20008000000 */
[----:B------:R-:W-:Y:S05]  /*0df0*/  BRA `(.L_x_16) ;  /* 0x0000000000047947 */ /* 0x000fea0003800000 */
.L_x_15:
[----:B----4-:R-:W-:Y:S01]  /*0e00*/  NOP ;  /* 0x0000000000007918 */ /* 0x010fe20000000000 */
.L_x_16:
[----:B------:R-:W1:Y:S01]  /*0e10*/  S2UR UR16, SR_CTAID.X ;  /* 0x00000000001079c3 */ /* 0x000e620000002500 */
[----:B------:R-:W-:-:S05]  /*0e20*/  CS2R.32 R77, SR_CgaSize ;  /* 0x00000000004d7805 */ /* 0x000fca0000008a00 */
[----:B------:R-:W-:-:S05]  /*0e30*/  IMAD R77, R77, -0xa0, RZ ;  /* 0xffffff604d4d7824 */ /* 0x000fca00078e02ff */
[----:B------:R-:W-:-:S14]  /*0e40*/  R2UR UR5, R77 ;  /* 0x000000004d0572ca */ /* 0x000fdc00000e0000 */
[----:B------:R-:W2:Y:S01]  /*0e50*/  LDCU UR5, c[0x0][UR5+0x2b0] ;  /* 0x00005600050577ac */ /* 0x000ea20008000800 */
[----:B------:R-:W-:-:S05]  /*0e60*/  CS2R.32 R77, SR_CgaSize ;  /* 0x00000000004d7805 */ /* 0x000fca0000008a00 */
[----:B------:R-:W-:-:S05]  /*0e70*/  IMAD R77, R77, -0xa0, RZ ;  /* 0xffffff604d4d7824 */ /* 0x000fca00078e02ff */
[----:B------:R-:W-:-:S14]  /*0e80*/  R2UR UR4, R77 ;  /* 0x000000004d0472ca */ /* 0x000fdc00000e0000 */
[----:B------:R-:W3:Y:S01]  /*0e90*/  LDCU UR4, c[0x0][UR4+0x2b4] ;  /* 0x00005680040477ac */ /* 0x000ee20008000800 */
[----:B------:R-:W4:Y:S01]  /*0ea0*/  S2UR UR20, SR_CTAID.Y ;  /* 0x00000000001479c3 */ /* 0x000f220000002600 */
[----:B------:R-:W-:-:S05]  /*0eb0*/  CS2R.32 R77, SR_CgaSize ;  /* 0x00000000004d7805 */ /* 0x000fca0000008a00 */
[----:B------:R-:W-:-:S05]  /*0ec0*/  IMAD R77, R77, -0xa0, RZ ;  /* 0xffffff604d4d7824 */ /* 0x000fca00078e02ff */
[----:B------:R-:W-:-:S14]  /*0ed0*/  R2UR UR7, R77 ;  /* 0x000000004d0772ca */ /* 0x000fdc00000e0000 */
[----:B------:R-:W3:Y:S01]  /*0ee0*/  LDCU UR7, c[0x0][UR7+0x2a0] ;  /* 0x00005400070777ac */ /* 0x000ee20008000800 */
[----:B------:R-:W-:-:S05]  /*0ef0*/  CS2R.32 R77, SR_CgaSize ;  /* 0x00000000004d7805 */ /* 0x000fca0000008a00 */
[----:B------:R-:W-:-:S05]  /*0f00*/  IMAD R77, R77, -0xa0, RZ ;  /* 0xffffff604d4d7824 */ /* 0x000fca00078e02ff */
[----:B------:R-:W-:-:S14]  /*0f10*/  R2UR UR8, R77 ;  /* 0x000000004d0872ca */ /* 0x000fdc00000e0000 */
[----:B------:R-:W3:Y:S01]  /*0f20*/  LDCU UR8, c[0x0][UR8+0x2a4] ;  /* 0x00005480080877ac */ /* 0x000ee20008000800 */
[----:B------:R-:W-:Y:S02]  /*0f30*/  ULOP3.LUT UR47, UR45, 0x1, URZ, 0xc0, !UPT ;  /* 0x000000012d2f7892 */ /* 0x000fe4000f8ec0ff */
[----:B------:R-:W-:Y:S02]  /*0f40*/  USHF.R.U32.HI UR32, URZ, 0x1, UR45 ;  /* 0x00000001ff207899 */ /* 0x000fe4000801162d */
[----:B------:R-:W-:Y:S02]  /*0f50*/  UISETP.GT.U32.AND UP1, UPT, UR47, 0xffff, UPT ;  /* 0x0000ffff2f00788c */ /* 0x000fe4000bf24070 */
[----:B------:R-:W-:Y:S01]  /*0f60*/  USHF.L.U32 UR28, UR45, 0xa, URZ ;  /* 0x0000000a2d1c7899 */ /* 0x000fe200080006ff */
[----:B-1----:R-:W-:Y:S01]  /*0f70*/  I2FP.F32.U32 R3, UR16 ;  /* 0x0000001000037c45 */ /* 0x002fe20008201000 */
[----:B------:R-:W1:Y:S04]  /*0f80*/  LDCU UR21, c[0x0][0xb24] ;  /* 0x00016480ff1577ac */ /* 0x000e680008000800 */
[----:B--2---:R-:W-:Y:S01]  /*0f90*/  FMUL R3, R3, UR5 ;  /* 0x0000000503037c20 */ /* 0x004fe20008400000 */
[----:B------:R-:W2:Y:S01]  /*0fa0*/  LDCU UR42, c[0x0][0xb24] ;  /* 0x00016480ff2a77ac */ /* 0x000ea20008000800 */
[----:B----4-:R-:W-:Y:S01]  /*0fb0*/  I2FP.F32.U32 R2, UR20 ;  /* 0x0000001400027c45 */ /* 0x010fe20008201000 */
[----:B------:R-:W4:Y:S03]  /*0fc0*/  LDCU UR31, c[0x0][0xb30] ;  /* 0x00016600ff1f77ac */ /* 0x000f260008000800 */
[----:B------:R-:W1:Y:S01]  /*0fd0*/  F2I.U32.TRUNC.NTZ R3, R3 ;  /* 0x0000000300037305 */ /* 0x000e62000020f000 */
[----:B---3--:R-:W-:Y:S01]  /*0fe0*/  FMUL R2, R2, UR4 ;  /* 0x0000000402027c20 */ /* 0x008fe20008400000 */
[----:B------:R-:W-:-:S02]  /*0ff0*/  ULOP3.LUT UR4, UR45, 0x2, URZ, 0xc0, !UPT ;  /* 0x000000022d047892 */ /* 0x000fc4000f8ec0ff */
[----:B------:R-:W-:Y:S02]  /*1000*/  USHF.L.U32 UR29, UR45, 0xd, URZ ;  /* 0x0000000d2d1d7899 */ /* 0x000fe400080006ff */
[----:B------:R-:W-:Y:S02]  /*1010*/  UISETP.GT.U32.AND UP0, UPT, UR4, 0xffff, UPT ;  /* 0x0000ffff0400788c */ /* 0x000fe4000bf04070 */
[----:B------:R-:W3:Y:S01]  /*1020*/  F2I.U32.TRUNC.NTZ R2, R2 ;  /* 0x0000000200027305 */ /* 0x000ee2000020f000 */
[----:B------:R-:W-:Y:S01]  /*1030*/  UMOV UR34, 0x5 ;  /* 0x0000000500227882 */ /* 0x000fe20000000000 */
[----:B------:R-:W-:Y:S02]  /*1040*/  USEL UR27, UR47, 0xffff, !UP1 ;  /* 0x0000ffff2f1b7887 */ /* 0x000fe4000c800000 */
[----:B------:R-:W-:Y:S01]  /*1050*/  USEL UR26, UR4, 0xffff, !UP0 ;  /* 0x0000ffff041a7887 */ /* 0x000fe2000c000000 */
[----:B-1----:R-:W-:Y:S02]  /*1060*/  R2UR UR5, R3 ;  /* 0x00000000030572ca */ /* 0x002fe400000e0000 */
[----:B---3--:R-:W-:-:S02]  /*1070*/  R2UR UR6, R2 ;  /* 0x00000000020672ca */ /* 0x008fc400000e0000 */
[----:B------:R-:W-:-:S09]  /*1080*/  PRMT R2, RZ, 0x7610, R2 ;  /* 0x00007610ff027816 */ /* 0x000fd20000000002 */
[----:B------:R-:W-:-:S04]  /*1090*/  UIADD3 UR5, UPT, UPT, -UR5, URZ, URZ ;  /* 0x000000ff05057290 */ /* 0x000fc8000fffe1ff */
[----:B------:R-:W-:Y:S02]  /*10a0*/  UIMAD UR5, UR7, UR5, UR16 ;  /* 0x00000005070572a4 */ /* 0x000fe4000f8e0210 */
[----:B------:R-:W-:-:S04]  /*10b0*/  UIADD3 UR4, UPT, UPT, -UR6, URZ, URZ ;  /* 0x000000ff06047290 */ /* 0x000fc8000fffe1ff */
[----:B------:R-:W-:Y:S01]  /*10c0*/  IMAD.U32 R77, RZ, RZ, UR5 ;  /* 0x00000005ff4d7e24 */ /* 0x000fe2000f8e00ff */
[----:B------:R-:W-:-:S06]  /*10d0*/  UIMAD UR4, UR8, UR4, UR20 ;  /* 0x00000004080472a4 */ /* 0x000fcc000f8e0214 */
[----:B------:R-:W-:Y:S01]  /*10e0*/  IMAD.U32 R76, RZ, RZ, UR4 ;  /* 0x00000004ff4c7e24 */ /* 0x000fe2000f8e00ff */
[----:B--2-4-:R-:W-:Y:S06]  /*10f0*/  BRA.U UP4, `(.L_x_17) ;  /* 0x0000000104447547 */ /* 0x014fec000b800000 */
[----:B------:R-:W-:Y:S02]  /*1100*/  R2UR UR4, R76 ;  /* 0x000000004c0472ca */ /* 0x000fe400000e0000 */
[----:B------:R-:W-:-:S11]  /*1110*/  R2UR UR6, R77 ;  /* 0x000000004d0672ca */ /* 0x000fd600000e0000 */
[----:B------:R-:W-:Y:S02]  /*1120*/  UISETP.NE.AND UP0, UPT, UR4, URZ, UPT ;  /* 0x000000ff0400728c */ /* 0x000fe4000bf05270 */
[----:B------:R-:W-:Y:S02]  /*1130*/  UISETP.NE.AND UP1, UPT, UR4, 0x1, UPT ;  /* 0x000000010400788c */ /* 0x000fe4000bf25270 */
[----:B------:R-:W-:Y:S02]  /*1140*/  UISETP.NE.AND UP2, UPT, UR6, URZ, UP0 ;  /* 0x000000ff0600728c */ /* 0x000fe40008745270 */
[----:B------:R-:W-:Y:S02]  /*1150*/  USEL UR4, URZ, 0x2, UP0 ;  /* 0x00000002ff047887 */ /* 0x000fe40008000000 */
[----:B------:R-:W-:Y:S02]  /*1160*/  USEL UR8, URZ, 0x1, UP2 ;  /* 0x00000001ff087887 */ /* 0x000fe40009000000 */
[----:B------:R-:W-:-:S02]  /*1170*/  UISETP.NE.AND UP2, UPT, UR6, URZ, UPT ;  /* 0x000000ff0600728c */ /* 0x000fc4000bf45270 */
[----:B------:R-:W-:Y:S02]  /*1180*/  USEL UR5, URZ, 0x4, UP1 ;  /* 0x00000004ff057887 */ /* 0x000fe40008800000 */
[----:B------:R-:W-:Y:S02]  /*1190*/  UISETP.NE.AND UP0, UPT, UR6, 0x1, UPT ;  /* 0x000000010600788c */ /* 0x000fe4000bf05270 */
[----:B------:R-:W-:Y:S02]  /*11a0*/  USEL UR6, URZ, 0x8, UP1 ;  /* 0x00000008ff067887 */ /* 0x000fe40008800000 */
[----:B------:R-:W-:Y:S02]  /*11b0*/  USEL UR7, UR5, 0x4, UP2 ;  /* 0x0000000405077887 */ /* 0x000fe40009000000 */
[----:B------:R-:W-:Y:S02]  /*11c0*/  USEL UR4, UR4, 0x2, UP0 ;  /* 0x0000000204047887 */ /* 0x000fe40008000000 */
[----:B------:R-:W-:-:S02]  /*11d0*/  USEL UR5, UR6, 0x8, UP0 ;  /* 0x0000000806057887 */ /* 0x000fc40008000000 */
[----:B------:R-:W-:-:S04]  /*11e0*/  UIADD3 UR4, UPT, UPT, UR4, UR7, UR8 ;  /* 0x0000000704047290 */ /* 0x000fc8000fffe008 */
[----:B------:R-:W-:-:S06]  /*11f0*/  UIADD3 UR4, UPT, UPT, UR4, UR5, URZ ;  /* 0x0000000504047290 */ /* 0x000fcc000fffe0ff */
[----:B------:R-:W-:-:S07]  /*1200*/  IMAD.U32 R2, RZ, RZ, UR4 ;  /* 0x00000004ff027e24 */ /* 0x000fce000f8e00ff */
.L_x_17:
[----:B------:R-:W1:Y:S01]  /*1210*/  S2UR UR36, SR_CTAID.Z ;  /* 0x00000000002479c3 */ /* 0x000e620000002700 */
[----:B------:R-:W-:Y:S01]  /*1220*/  UISETP.GE.AND UP0, UPT, UR21, 0x1, UPT ;  /* 0x000000011500788c */ /* 0x000fe2000bf06270 */
[----:B------:R-:W-:-:S08]  /*1230*/  UMOV UR33, 0x3 ;  /* 0x0000000300217882 */ /* 0x000fd00000000000 */
[----:B------:R-:W-:Y:S05]  /*1240*/  BRA.U !UP0, `(.L_x_18) ;  /* 0x0000000108d47547 */ /* 0x000fea000b800000 */
[----:B------:R-:W2:Y:S01]  /*1250*/  LDCU.128 UR12, c[0x0][0xb10] ;  /* 0x00016200ff0c77ac */ /* 0x000ea20008000c00 */
[----:B------:R-:W3:Y:S01]  /*1260*/  LDCU UR6, c[0x0][0x370] ;  /* 0x00006e00ff0677ac */ /* 0x000ee20008000800 */
[----:B------:R-:W4:Y:S01]  /*1270*/  LDCU UR5, c[0x0][0x374] ;  /* 0x00006e80ff0577ac */ /* 0x000f220008000800 */
[----:B------:R-:W1:Y:S01]  /*1280*/  LDCU UR30, c[0x0][0xb0c] ;  /* 0x00016180ff1e77ac */ /* 0x000e620008000800 */
[----:B------:R-:W1:Y:S01]  /*1290*/  LDCU UR4, c[0x0][0xb20] ;  /* 0x00016400ff0477ac */ /* 0x000e620008000800 */
[----:B------:R-:W1:Y:S01]  /*12a0*/  LDCU.64 UR8, c[0x0][0xb28] ;  /* 0x00016500ff0877ac */ /* 0x000e620008000a00 */
[----:B--2---:R-:W-:Y:S02]  /*12b0*/  UISETP.NE.AND UP0, UPT, UR14, 0x1, UPT ;  /* 0x000000010e00788c */ /* 0x004fe4000bf05270 */
[----:B----4-:R-:W-:Y:S02]  /*12c0*/  UIMAD.WIDE.U32 UR10, UR5, UR15, URZ ;  /* 0x0000000f050a72a5 */ /* 0x010fe4000f8e00ff */
[----:B---3--:R-:W-:-:S02]  /*12d0*/  UIMAD.WIDE.U32 UR22, UR6, UR12, URZ ;  /* 0x0000000c061672a5 */ /* 0x008fc4000f8e00ff */
[----:B-1----:R-:W-:Y:S02]  /*12e0*/  UISETP.NE.AND UP1, UPT, UR30, 0x1, UPT ;  /* 0x000000011e00788c */ /* 0x002fe4000bf25270 */
[----:B------:R-:W-:Y:S01]  /*12f0*/  UISETP.NE.AND UP2, UPT, UR21, 0x1, UPT ;  /* 0x000000011500788c */ /* 0x000fe2000bf45270 */
[----:B------:R-:W-:Y:S02]  /*1300*/  UMOV UR10, UR11 ;  /* 0x0000000b000a7c82 */ /* 0x000fe40008000000 */
[----:B------:R-:W-:Y:S01]  /*1310*/  UMOV UR22, UR23 ;  /* 0x0000001700167c82 */ /* 0x000fe20008000000 */
[----:B------:R-:W-:Y:S02]  /*1320*/  @UP0 USHF.R.U32.HI UR5, URZ, UR4, UR10 ;  /* 0x00000004ff050299 */ /* 0x000fe4000801160a */
[----:B------:R-:W-:Y:S02]  /*1330*/  UIMAD.WIDE.U32 UR24, UR20, UR15, URZ ;  /* 0x0000000f141872a5 */ /* 0x000fe4000f8e00ff */
[----:B------:R-:W-:-:S02]  /*1340*/  UIMAD.WIDE.U32 UR10, UR5, UR8, URZ ;  /* 0x00000008050a72a5 */ /* 0x000fc4000f8e00ff */
[----:B------:R-:W-:Y:S02]  /*1350*/  @UP1 USHF.R.U32.HI UR6, URZ, UR13, UR22 ;  /* 0x0000000dff061299 */ /* 0x000fe40008011616 */
[----:B------:R-:W-:Y:S02]  /*1360*/  UIMAD.WIDE.U32 UR18, UR16, UR12, URZ ;  /* 0x0000000c101272a5 */ /* 0x000fe4000f8e00ff */
[----:B------:R-:W-:Y:S01]  /*1370*/  UIMAD.WIDE.U32 UR22, UR6, UR8, URZ ;  /* 0x00000008061672a5 */ /* 0x000fe2000f8e00ff */
[----:B------:R-:W-:Y:S01]  /*1380*/  UMOV UR24, UR25 ;  /* 0x0000001900187c82 */ /* 0x000fe20008000000 */
[----:B------:R-:W-:Y:S01]  /*1390*/  UMOV UR10, UR11 ;  /* 0x0000000b000a7c82 */ /* 0x000fe20008000000 */
[----:B------:R-:W-:Y:S02]  /*13a0*/  USHF.R.U32.HI UR24, URZ, UR4, UR24 ;  /* 0x00000004ff187299 */ /* 0x000fe40008011618 */
[----:B------:R-:W-:Y:S02]  /*13b0*/  @UP2 USHF.R.U32.HI UR5, URZ, UR9, UR10 ;  /* 0x00000009ff052299 */ /* 0x000fe4000801160a */
[----:B------:R-:W-:Y:S01]  /*13c0*/  UMOV UR7, UR23 ;  /* 0x0000001700077c82 */ /* 0x000fe20008000000 */
[----:B------:R-:W-:Y:S01]  /*13d0*/  UMOV UR18, UR19 ;  /* 0x0000001300127c82 */ /* 0x000fe20008000000 */
[----:B------:R-:W-:-:S02]  /*13e0*/  @UP2 USHF.R.U32.HI UR6, URZ, UR9, UR7 ;  /* 0x00000009ff062299 */ /* 0x000fc40008011607 */
[----:B------:R-:W-:Y:S02]  /*13f0*/  USHF.R.U32.HI UR13, URZ, UR13, UR18 ;  /* 0x0000000dff0d7299 */ /* 0x000fe40008011612 */
[----:B------:R-:W-:Y:S02]  /*1400*/  USEL UR4, UR20, UR24, !UP0 ;  /* 0x0000001814047287 */ /* 0x000fe4000c000000 */
[----:B------:R-:W-:Y:S02]  /*1410*/  UIMAD UR7, UR5, UR21, URZ ;  /* 0x00000015050772a4 */ /* 0x000fe4000f8e02ff */
[----:B------:R-:W-:Y:S02]  /*1420*/  USEL UR5, UR16, UR13, !UP1 ;  /* 0x0000000d10057287 */ /* 0x000fe4000c800000 */
[----:B------:R-:W-:Y:S02]  /*1430*/  UIMAD UR12, UR6, UR21, URZ ;  /* 0x00000015060c72a4 */ /* 0x000fe4000f8e02ff */
[----:B------:R-:W-:-:S02]  /*1440*/  UISETP.GE.AND UP0, UPT, UR4, UR7, UPT ;  /* 0x000000070400728c */ /* 0x000fc4000bf06270 */
[----:B------:R-:W-:Y:S02]  /*1450*/  UIMAD.WIDE.U32 UR10, UR4, UR8, URZ ;  /* 0x00000008040a72a5 */ /* 0x000fe4000f8e00ff */
[----:B------:R-:W-:Y:S02]  /*1460*/  UISETP.GE.OR UP0, UPT, UR5, UR12, UP0 ;  /* 0x0000000c0500728c */ /* 0x000fe40008706670 */
[----:B------:R-:W-:Y:S02]  /*1470*/  UIMAD.WIDE.U32 UR12, UR5, UR8, URZ ;  /* 0x00000008050c72a5 */ /* 0x000fe4000f8e00ff */
[----:B------:R-:W-:Y:S01]  /*1480*/  UIADD3 UR10, UPT, UPT, -UR4, URZ, URZ ;  /* 0x000000ff040a7290 */ /* 0x000fe2000fffe1ff */
[----:B------:R-:W-:Y:S01]  /*1490*/  UMOV UR8, UR11 ;  /* 0x0000000b00087c82 */ /* 0x000fe20008000000 */
[----:B------:R-:W-:Y:S02]  /*14a0*/  UIADD3 UR11, UPT, UPT, -UR5, URZ, URZ ;  /* 0x000000ff050b7290 */ /* 0x000fe4000fffe1ff */
[----:B------:R-:W-:-:S03]  /*14b0*/  USHF.R.U32.HI UR8, URZ, UR9, UR8 ;  /* 0x00000009ff087299 */ /* 0x000fc60008011608 */
[----:B------:R-:W-:Y:S01]  /*14c0*/  @!UP0 UMOV UR7, UR13 ;  /* 0x0000000d00078c82 */ /* 0x000fe20008000000 */
[----:B------:R-:W-:Y:S02]  /*14d0*/  UIMAD UR20, UR14, UR10, UR20 ;  /* 0x0000000a0e1472a4 */ /* 0x000fe4000f8e0214 */
[----:B------:R-:W-:Y:S02]  /*14e0*/  USEL UR8, UR4, UR8, !UP2 ;  /* 0x0000000804087287 */ /* 0x000fe4000d000000 */
[----:B------:R-:W-:Y:S02]  /*14f0*/  @!UP0 USHF.R.U32.HI UR7, URZ, UR9, UR7 ;  /* 0x00000009ff078299 */ /* 0x000fe40008011607 */
[----:B------:R-:W-:Y:S02]  /*1500*/  UIADD3 UR9, UPT, UPT, -UR8, URZ, URZ ;  /* 0x000000ff08097290 */ /* 0x000fe4000fffe1ff */
[----:B------:R-:W-:Y:S02]  /*1510*/  @!UP0 USEL UR7, UR5, UR7, !UP2 ;  /* 0x0000000705078287 */ /* 0x000fe4000d000000 */
[----:B------:R-:W-:-:S02]  /*1520*/  UIMAD UR9, UR21, UR9, UR4 ;  /* 0x00000009150972a4 */ /* 0x000fc4000f8e0204 */
[----:B------:R-:W-:Y:S02]  /*1530*/  @!UP0 UIADD3 UR8, UPT, UPT, UR8, -UR7, URZ ;  /* 0x8000000708088290 */ /* 0x000fe4000fffe0ff */
[----:B------:R-:W-:Y:S02]  /*1540*/  @!UP0 UIMAD UR6, UR9, UR6, UR7 ;  /* 0x00000006090682a4 */ /* 0x000fe4000f8e0207 */
[----:B------:R-:W-:Y:S02]  /*1550*/  @!UP0 UIMAD UR4, UR8, UR21, UR5 ;  /* 0x00000015080482a4 */ /* 0x000fe4000f8e0205 */
[----:B------:R-:W-:Y:S02]  /*1560*/  UIMAD UR16, UR30, UR11, UR16 ;  /* 0x0000000b1e1072a4 */ /* 0x000fe4000f8e0210 */
[----:B------:R-:W-:Y:S01]  /*1570*/  UIMAD UR20, UR4, UR14, UR20 ;  /* 0x0000000e041472a4 */ /* 0x000fe2000f8e0214 */
[----:B------:R-:W-:Y:S02]  /*1580*/  @!UP0 UMOV UR5, UR6 ;  /* 0x0000000600058c82 */ /* 0x000fe40008000000 */
[----:B------:R-:W-:-:S12]  /*1590*/  UIMAD UR16, UR5, UR30, UR16 ;  /* 0x0000001e051072a4 */ /* 0x000fd8000f8e0210 */
.L_x_18:
[----:B------:R-:W-:Y:S02]  /*15a0*/  UISETP.NE.AND UP1, UPT, UR31, 0x1, UPT ;  /* 0x000000011f00788c */ /* 0x000fe4000bf25270 */
[----:B------:R-:W-:Y:S02]  /*15b0*/  ULOP3.LUT UR24, UR27, 0xffff, URZ, 0xc0, !UPT ;  /* 0x0000ffff1b187892 */ /* 0x000fe4000f8ec0ff */
[----:B------:R-:W-:Y:S02]  /*15c0*/  ULOP3.LUT UR21, UR26, 0xffff, URZ, 0xc0, !UPT ;  /* 0x0000ffff1a157892 */ /* 0x000fe4000f8ec0ff */
[----:B------:R-:W-:Y:S02]  /*15d0*/  UISETP.NE.AND UP0, UPT, UR17, 0x2, UPT ;  /* 0x000000021100788c */ /* 0x000fe4000bf05270 */
[----:B------:R-:W-:Y:S02]  /*15e0*/  ULOP3.LUT UR28, UR28, 0x800, URZ, 0xc0, !UPT ;  /* 0x000008001c1c7892 */ /* 0x000fe4000f8ec0ff */
[----:B------:R-:W-:-:S02]  /*15f0*/  ULOP3.LUT UR27, UR29, 0x2000, URZ, 0xc0, !UPT ;  /* 0x000020001d1b7892 */ /* 0x000fc4000f8ec0ff */
[----:B------:R-:W-:Y:S02]  /*1600*/  USHF.L.U32 UR24, UR34, UR24, URZ ;  /* 0x0000001822187299 */ /* 0x000fe400080006ff */
[----:B------:R-:W-:Y:S01]  /*1610*/  USHF.L.U32 UR21, UR33, UR21, URZ ;  /* 0x0000001521157299 */ /* 0x000fe200080006ff */
[----:B------:R-:W-:Y:S11]  /*1620*/  BRA.U UP1, `(.L_x_19) ;  /* 0x0000000101447547 */ /* 0x000ff6000b800000 */
[----:B------:R-:W2:Y:S01]  /*1630*/  LDCU.128 UR8, c[0x0][0xb10] ;  /* 0x00016200ff0877ac */ /* 0x000ea20008000c00 */
[----:B------:R-:W3:Y:S01]  /*1640*/  LDCU UR12, c[0x0][0xb0c] ;  /* 0x00016180ff0c77ac */ /* 0x000ee20008000800 */
[----:B------:R-:W4:Y:S01]  /*1650*/  LDCU UR13, c[0x0][0xb20] ;  /* 0x00016400ff0d77ac */ /* 0x000f220008000800 */
[----:B--2---:R-:W-:Y:S02]  /*1660*/  UIMAD.WIDE.U32 UR6, UR16, UR8, URZ ;  /* 0x00000008100672a5 */ /* 0x004fe4000f8e00ff */
[----:B------:R-:W-:Y:S02]  /*1670*/  UIMAD.WIDE.U32 UR4, UR20, UR11, URZ ;  /* 0x0000000b140472a5 */ /* 0x000fe4000f8e00ff */
[----:B---3--:R-:W-:Y:S02]  /*1680*/  UISETP.NE.AND UP2, UPT, UR12, 0x1, UPT ;  /* 0x000000010c00788c */ /* 0x008fe4000bf45270 */
[----:B------:R-:W-:Y:S01]  /*1690*/  UISETP.NE.AND UP1, UPT, UR10, 0x1, UPT ;  /* 0x000000010a00788c */ /* 0x000fe2000bf25270 */
[----:B------:R-:W-:-:S02]  /*16a0*/  UMOV UR6, UR7 ;  /* 0x0000000700067c82 */ /* 0x000fc40008000000 */
[----:B------:R-:W-:Y:S01]  /*16b0*/  UMOV UR4, UR5 ;  /* 0x0000000500047c82 */ /* 0x000fe20008000000 */
[----:B------:R-:W-:Y:S02]  /*16c0*/  USHF.R.U32.HI UR9, URZ, UR9, UR6 ;  /* 0x00000009ff097299 */ /* 0x000fe40008011606 */
[----:B----4-:R-:W-:Y:S02]  /*16d0*/  USHF.R.U32.HI UR4, URZ, UR13, UR4 ;  /* 0x0000000dff047299 */ /* 0x010fe40008011604 */
[----:B------:R-:W-:Y:S02]  /*16e0*/  USEL UR5, UR16, UR9, !UP2 ;  /* 0x0000000910057287 */ /* 0x000fe4000d000000 */
[----:B------:R-:W-:-:S04]  /*16f0*/  USEL UR4, UR20, UR4, !UP1 ;  /* 0x0000000414047287 */ /* 0x000fc8000c800000 */
[----:B------:R-:W-:Y:S02]  /*1700*/  UIADD3 UR6, UPT, UPT, UR5, -UR4, URZ ;  /* 0x8000000405067290 */ /* 0x000fe4000fffe0ff */
[----:B------:R-:W-:Y:S02]  /*1710*/  UIADD3 UR4, UPT, UPT, -UR5, UR4, URZ ;  /* 0x0000000405047290 */ /* 0x000fe4000fffe1ff */
[----:B------:R-:W-:Y:S02]  /*1720*/  UIMAD UR20, UR6, UR10, UR20 ;  /* 0x0000000a061472a4 */ /* 0x000fe4000f8e0214 */
[----:B------:R-:W-:-:S12]  /*1730*/  UIMAD UR16, UR4, UR12, UR16 ;  /* 0x0000000c041072a4 */ /* 0x000fd8000f8e0210 */
.L_x_19:
[----:B------:R-:W-:Y:S05]  /*1740*/  BRA.U !UP5, `(.L_x_20) ;  /* 0x000000010d0c7547 */ /* 0x000fea000b800000 */
[----:B------:R-:W-:Y:S01]  /*1750*/  UCGABAR_WAIT ;  /* 0x0000000000007dc7 */ /* 0x000fe20008000000 */
[----:B------:R-:W-:Y:S01]  /*1760*/  CCTL.IVALL ;  /* 0x00000000ff00798f */ /* 0x000fe20002000000 */
[----:B------:R-:W-:Y:S05]  /*1770*/  BRA `(.L_x_21) ;  /* 0x0000000000047947 */ /* 0x000fea0003800000 */
.L_x_20:
[----:B------:R-:W-:Y:S06]  /*1780*/  BAR.SYNC.DEFER_BLOCKING 0x0 ;  /* 0x0000000000007b1d */ /* 0x000fec0000010000 */
.L_x_21:
[----:B------:R-:W-:Y:S05]  /*1790*/  BRA.U UP0, `(.L_x_22) ;  /* 0x0000001100d47547 */ /* 0x000fea000b800000 */
[----:B------:R-:W2:Y:S01]  /*17a0*/  LDCU UR6, c[0x0][0x38c] ;  /* 0x00007180ff0677ac */ /* 0x000ea20008000800 */
[----:B------:R-:W-:Y:S01]  /*17b0*/  PLOP3.LUT P1, PT, PT, PT, UP3, 0x80, 0x8 ;  /* 0x000000000008781c */ /* 0x000fe20003f2f038 */
[----:B------:R-:W-:Y:S01]  /*17c0*/  IMAD.MOV.U32 R12, RZ, RZ, 0x1 ;  /* 0x00000001ff0c7424 */ /* 0x000fe200078e00ff */
[----:B------:R-:W-:Y:S01]  /*17d0*/  ISETP.EQ.OR P2, PT, R0, RZ, P3 ;  /* 0x000000ff0000720c */ /* 0x000fe20001f42670 */
[----:B------:R-:W-:Y:S01]  /*17e0*/  UISETP.NE.AND UP1, UPT, UR17, URZ, UPT ;  /* 0x000000ff1100728c */ /* 0x000fe2000bf25270 */
[----:B------:R-:W-:Y:S02]  /*17f0*/  PLOP3.LUT P1, PT, P1, PT, PT, 0x8, 0x80 ;  /* 0x000000000080781c */ /* 0x000fe40000f2e170 */
[----:B------:R-:W-:Y:S01]  /*1800*/  CS2R R10, SRZ ;  /* 0x00000000000a7805 */ /* 0x000fe2000001ff00 */
[----:B------:R-:W-:Y:S01]  /*1810*/  IMAD.MOV.U32 R9, RZ, RZ, RZ ;  /* 0x000000ffff097224 */ /* 0x000fe200078e00ff */
[----:B------:R-:W3:Y:S01]  /*1820*/  LDCU UR40, c[0x0][0x370] ;  /* 0x00006e00ff2877ac */ /* 0x000ee20008000800 */
[----:B------:R-:W-:Y:S01]  /*1830*/  IMAD.MOV.U32 R8, RZ, RZ, 0x1 ;  /* 0x00000001ff087424 */ /* 0x000fe200078e00ff */
[----:B------:R-:W-:Y:S01]  /*1840*/  USEL UR26, UR46, 0x2, UP1 ;  /* 0x000000022e1a7887 */ /* 0x000fe20008800000 */
[----:B------:R-:W4:Y:S01]  /*1850*/  LDCU.64 UR30, c[0x0][0x348] ;  /* 0x00006900ff1e77ac */ /* 0x000f220008000a00 */
[----:B--2---:R-:W-:-:S02]  /*1860*/  UIADD3 UR5, UPT, UPT, UR6, 0x3f, URZ ;  /* 0x0000003f06057890 */ /* 0x004fc4000fffe0ff */
[----:B------:R-:W-:Y:S02]  /*1870*/  UIADD3 UR48, UPT, UPT, UR6, 0x7e, URZ ;  /* 0x0000007e06307890 */ /* 0x000fe4000fffe0ff */
[----:B------:R-:W-:Y:S01]  /*1880*/  USHF.R.S32.HI UR4, URZ, 0x1f, UR5 ;  /* 0x0000001fff047899 */ /* 0x000fe20008011405 */
[----:B------:R-:W2:Y:S03]  /*1890*/  LDCU UR39, c[0x0][0x374] ;  /* 0x00006e80ff2777ac */ /* 0x000ea60008000800 */
[----:B------:R-:W-:Y:S02]  /*18a0*/  ULEA.HI UR4, UR4, UR5, URZ, 0x6 ;  /* 0x0000000504047291 */ /* 0x000fe4000f8f30ff */
[----:B------:R-:W-:Y:S02]  /*18b0*/  USHF.L.U32 UR5, UR32, 0x5, URZ ;  /* 0x0000000520057899 */ /* 0x000fe400080006ff */
[----:B------:R-:W-:-:S02]  /*18c0*/  USHF.R.S32.HI UR43, URZ, 0x6, UR4 ;  /* 0x00000006ff2b7899 */ /* 0x000fc40008011404 */
[----:B------:R-:W-:Y:S02]  /*18d0*/  UIADD3 UR4, UPT, UPT, UR6, -0x1, URZ ;  /* 0xffffffff06047890 */ /* 0x000fe4000fffe0ff */
[----:B------:R-:W-:Y:S02]  /*18e0*/  UISETP.LT.U32.AND UP0, UPT, UR43, 0x4, UPT ;  /* 0x000000042b00788c */ /* 0x000fe4000bf01070 */
[----:B------:R-:W-:Y:S02]  /*18f0*/  UISETP.GE.U32.AND UP2, UPT, UR4, -0x7f, UPT ;  /* 0xffffff810400788c */ /* 0x000fe4000bf46070 */
[----:B------:R-:W-:Y:S02]  /*1900*/  USEL UR41, UR43, 0x4, UP0 ;  /* 0x000000042b297887 */ /* 0x000fe40008000000 */
[----:B------:R-:W-:Y:S02]  /*1910*/  ULOP3.LUT UR44, UR5, 0x20, URZ, 0xe2, !UPT ;  /* 0x00000020052c7892 */ /* 0x000fe4000f8ee2ff */
[----:B------:R-:W-:-:S02]  /*1920*/  UIADD3 UR25, UPT, UPT, UR41, -0x1, URZ ;  /* 0xffffffff29197890 */ /* 0x000fc4000fffe0ff */
[----:B------:R-:W-:Y:S01]  /*1930*/  UIADD3 UR46, UPT, UPT, UR43, -UR41, URZ ;  /* 0x800000292b2e7290 */ /* 0x000fe2000fffe0ff */
[----:B------:R-:W-:Y:S02]  /*1940*/  UMOV UR5, URZ ;  /* 0x000000ff00057c82 */ /* 0x000fe40008000000 */
[----:B------:R-:W-:-:S04]  /*1950*/  @UP2 UIADD3 UR25, UPT, UPT, UR41, URZ, URZ ;  /* 0x000000ff29192290 */ /* 0x000fc8000fffe0ff */
[----:B--234-:R-:W-:-:S12]  /*1960*/  UIADD3 UR25, UPT, UPT, UR25, 0x1, URZ ;  /* 0x0000000119197890 */ /* 0x01cfd8000fffe0ff */
.L_x_42:
[----:B------:R-:W-:Y:S01]  /*1970*/  UISETP.NE.AND UP0, UPT, UR45, URZ, UPT ;  /* 0x000000ff2d00728c */ /* 0x000fe2000bf05270 */
[----:B------:R-:W2:Y:S08]  /*1980*/  S2UR UR45, SR_CgaCtaId ;  /* 0x00000000002d79c3 */ /* 0x000eb00000008800 */
[----:B------:R-:W-:Y:S05]  /*1990*/  BRA.U UP0, `(.L_x_23) ;  /* 0x0000000100347547 */ /* 0x000fea000b800000 */
[----:B------:R-:W3:Y:S01]  /*19a0*/  S2R R0, SR_CgaCtaId ;  /* 0x0000000000007919 */ /* 0x000ee20000008800 */
[----:B------:R-:W-:-:S04]  /*19b0*/  MOV R2, 0x400 ;  /* 0x0000040000027802 */ /* 0x000fc80000000f00 */
[----:B---3--:R-:W-:Y:S02]  /*19c0*/  LEA R0, R0, R2, 0x18 ;  /* 0x0000000200007211 */ /* 0x008fe400078ec0ff */
[----:B------:R-:W-:-:S03]  /*19d0*/  SHF.L.U32 R2, R8, 0x1f, RZ ;  /* 0x0000001f08027819 */ /* 0x000fc600000006ff */
[----:B------:R-:W-:-:S04]  /*19e0*/  IMAD R0, R9, 0x8, R0 ;  /* 0x0000000809007824 */ /* 0x000fc800078e0200 */
[----:B------:R-:W3:Y:S02]  /*19f0*/  SYNCS.PHASECHK.TRANS64.TRYWAIT P0, [R0+URZ+0x100], R2 ;  /* 0x00010002000075a7 */ /* 0x000ee400080011ff */
[----:B---3--:R-:W-:Y:S05]  /*1a00*/  @!P0 BRA `(.L_x_24) ;  /* 0x0000007c007c8947 */ /* 0x008fea0003800000 */
.L_x_132:
[----:B------:R-:W-:Y:S01]  /*1a10*/  VIADD R9, R9, 0x1 ;  /* 0x0000000109097836 */ /* 0x000fe20000000000 */
[----:B------:R3:W-:Y:S04]  /*1a20*/  SYNCS.ARRIVE.TRANS64.A1T0 RZ, [R0+URZ+0xf0], RZ ;  /* 0x0000f0ff00ff79a7 */ /* 0x0007e800081000ff */
[----:B------:R-:W-:-:S04]  /*1a30*/  ISETP.NE.AND P0, PT, R9, 0x2, PT ;  /* 0x000000020900780c */ /* 0x000fc80003f05270 */
[----:B------:R-:W-:Y:S02]  /*1a40*/  SEL R9, R9, RZ, P0 ;  /* 0x000000ff09097207 */ /* 0x000fe40000000000 */
[----:B---3--:R-:W-:-:S04]  /*1a50*/  SEL R0, RZ, 0x1, P0 ;  /* 0x00000001ff007807 */ /* 0x008fc80000000000 */
[----:B------:R-:W-:-:S07]  /*1a60*/  LOP3.LUT R8, R8, R0, RZ, 0x3c, !PT ;  /* 0x0000000008087212 */ /* 0x000fce00078e3cff */
.L_x_23:
[----:B------:R-:W-:Y:S01]  /*1a70*/  UMOV UR6, 0x400 ;  /* 0x0000040000067882 */ /* 0x000fe20000000000 */
[----:B------:R-:W-:Y:S01]  /*1a80*/  SHF.L.U32 R0, R12, 0x1f, RZ ;  /* 0x0000001f0c007819 */ /* 0x000fe200000006ff */
[----:B--2---:R-:W-:Y:S02]  /*1a90*/  ULEA UR6, UR45, UR6, 0x18 ;  /* 0x000000062d067291 */ /* 0x004fe4000f8ec0ff */
[----:B------:R-:W-:Y:S02]  /*1aa0*/  UISETP.GE.U32.AND UP0, UPT, UR48, 0x7f, UPT ;  /* 0x0000007f3000788c */ /* 0x000fe4000bf06070 */
[----:B------:R-:W-:Y:S02]  /*1ab0*/  ULEA UR4, UR5, UR6, 0x3 ;  /* 0x0000000605047291 */ /* 0x000fe4000f8e18ff */
[----:B------:R-:W-:Y:S02]  /*1ac0*/  ULEA UR11, UR20, UR47, 0x1 ;  /* 0x0000002f140b7291 */ /* 0x000fe4000f8e08ff */
[----:B------:R-:W-:-:S02]  /*1ad0*/  ULEA UR35, UR16, UR44, 0x6 ;  /* 0x0000002c10237291 */ /* 0x000fc4000f8e30ff */
[----:B------:R-:W-:Y:S01]  /*1ae0*/  USHF.L.U32 UR11, UR11, 0x7, URZ ;  /* 0x000000070b0b7899 */ /* 0x000fe200080006ff */
[----:B------:R-:W-:Y:S02]  /*1af0*/  UMOV UR13, URZ ;  /* 0x000000ff000d7c82 */ /* 0x000fe40008000000 */
[----:B------:R2:W3:Y:S01]  /*1b00*/  SYNCS.PHASECHK.TRANS64.TRYWAIT P0, [UR4+0x20], R0 ;  /* 0x00002000ff0075a7 */ /* 0x0004e20008001104 */
[----:B------:R-:W-:Y:S08]  /*1b10*/  BRA.U !UP0, `(.L_x_25) ;  /* 0x0000000108c07547 */ /* 0x000ff0000b800000 */
[----:B------:R-:W-:Y:S01]  /*1b20*/  UMOV UR7, URZ ;  /* 0x000000ff00077c82 */ /* 0x000fe20008000000 */
[----:B------:R-:W-:-:S05]  /*1b30*/  UMOV UR4, UR5 ;  /* 0x0000000500047c82 */ /* 0x000fca0008000000 */
.L_x_31:
[----:B------:R-:W-:Y:S01]  /*1b40*/  ULEA UR33, UR4, UR6, 0x3 ;  /* 0x0000000604217291 */ /* 0x000fe2000f8e18ff */
[----:B------:R-:W-:Y:S01]  /*1b50*/  @!P3 MOV R2, 0x5000 ;  /* 0x000050000002b802 */ /* 0x000fe20000000f00 */
[----:B-1-3--:R-:W-:Y:S10]  /*1b60*/  @P0 BRA `(.L_x_26) ;  /* 0x00000000000c0947 */ /* 0x00aff40003800000 */
[----:B------:R-:W-:-:S04]  /*1b70*/  SHF.L.U32 R3, R12, 0x1f, RZ ;  /* 0x0000001f0c037819 */ /* 0x000fc800000006ff */
[----:B------:R-:W3:Y:S02]  /*1b80*/  SYNCS.PHASECHK.TRANS64.TRYWAIT P0, [UR33+0x20], R3 ;  /* 0x00002003ff0075a7 */ /* 0x000ee40008001121 */
[----:B---3--:R-:W-:Y:S05]  /*1b90*/  @!P0 BRA `(.L_x_27) ;  /* 0x0000007c002c8947 */ /* 0x008fea0003800000 */
.L_x_26:
[----:B------:R3:W-:Y:S01]  /*1ba0*/  @!P3 SYNCS.ARRIVE.TRANS64 RZ, [UR33], R2 ;  /* 0x00000002ffffb9a7 */ /* 0x0007e20008000021 */
[----:B------:R-:W-:-:S04]  /*1bb0*/  ULOP3.LUT UR5, UR26, 0x2, URZ, 0xfc, !UPT ;  /* 0x000000021a057892 */ /* 0x000fc8000f8efcff */
[----:B------:R-:W-:-:S09]  /*1bc0*/  UISETP.NE.AND UP0, UPT, UR5, 0x2, UPT ;  /* 0x000000020500788c */ /* 0x000fd2000bf05270 */
[----:B------:R-:W-:Y:S05]  /*1bd0*/  BRA.U UP0, `(.L_x_28) ;  /* 0x0000000100047547 */ /* 0x000fea000b800000 */
[----:B-1----:R-:W-:Y:S05]  /*1be0*/  BPT.TRAP 0x1 ;  /* 0x000000040000795c */ /* 0x002fea0000300000 */
.L_x_28:
[----:B------:R-:W-:Y:S04]  /*1bf0*/  BSSY.RECONVERGENT B0, `(.L_x_29) ;  /* 0x0000003000007945 */ /* 0x000fe80003800200 */
[----:B------:R-:W-:Y:S05]  /*1c00*/  @P2 BRA `(.L_x_30) ;  /* 0x0000000000042947 */ /* 0x000fea0003800000 */
[----:B-1----:R-:W-:Y:S05]  /*1c10*/  BPT.TRAP 0x1 ;  /* 0x000000040000795c */ /* 0x002fea0000300000 */
.L_x_30:
[----:B-1----:R-:W-:Y:S05]  /*1c20*/  BSYNC.RECONVERGENT B0 ;  /* 0x0000000000007941 */ /* 0x002fea0003800200 */
.L_x_29:
[----:B------:R-:W-:Y:S02]  /*1c30*/  UIADD3 UR5, UPT, UPT, UR4, 0x1, URZ ;  /* 0x0000000104057890 */ /* 0x000fe4000fffe0ff */
[----:B------:R-:W-:Y:S02]  /*1c40*/  USHF.L.U32 UR34, UR7, 0x6, URZ ;  /* 0x0000000607227899 */ /* 0x000fe400080006ff */
[----:B------:R-:W-:Y:S02]  /*1c50*/  UISETP.NE.AND UP0, UPT, UR5, 0x4, UPT ;  /* 0x000000040500788c */ /* 0x000fe4000bf05270 */
[----:B------:R-:W-:Y:S02]  /*1c60*/  UIADD3 UR7, UPT, UPT, UR7, 0x1, URZ ;  /* 0x0000000107077890 */ /* 0x000fe4000fffe0ff */
[----:B------:R-:W-:Y:S02]  /*1c70*/  USEL UR9, URZ, 0x1, UP0 ;  /* 0x00000001ff097887 */ /* 0x000fe40008000000 */
[----:B------:R-:W-:-:S02]  /*1c80*/  USEL UR5, UR5, URZ, UP0 ;  /* 0x000000ff05057287 */ /* 0x000fc40008000000 */
[----:B------:R-:W-:Y:S02]  /*1c90*/  UIADD3 UR14, UP0, UPT, UR30, 0x180, URZ ;  /* 0x000001801e0e7890 */ /* 0x000fe4000ff1e0ff */
[----:B------:R-:W-:Y:S01]  /*1ca0*/  ULEA UR8, UR5, UR6, 0x3 ;  /* 0x0000000605087291 */ /* 0x000fe2000f8e18ff */
[----:B------:R-:W-:Y:S01]  /*1cb0*/  LOP3.LUT R12, R12, UR9, RZ, 0x3c, !PT ;  /* 0x000000090c0c7c12 */ /* 0x000fe2000f8e3cff */
[----:B------:R-:W-:Y:S02]  /*1cc0*/  ULEA UR32, UR4, UR28, 0xc ;  /* 0x0000001c04207291 */ /* 0x000fe4000f8e60ff */
[----:B------:R-:W-:Y:S01]  /*1cd0*/  UIADD3 UR16, UP1, UPT, UR30, 0x80, URZ ;  /* 0x000000801e107890 */ /* 0x000fe2000ff3e0ff */
[----:B--2---:R-:W-:Y:S01]  /*1ce0*/  SHF.L.U32 R0, R12, 0x1f, RZ ;  /* 0x0000001f0c007819 */ /* 0x004fe200000006ff */
[----:B------:R-:W-:Y:S02]  /*1cf0*/  UIADD3.X UR15, UPT, UPT, URZ, UR31, URZ, UP0, !UPT ;  /* 0x0000001fff0f7290 */ /* 0x000fe400087fe4ff */
[----:B------:R-:W-:Y:S01]  /*1d00*/  UISETP.NE.AND UP0, UPT, UR7, UR25, UPT ;  /* 0x000000190700728c */ /* 0x000fe2000bf05270 */
[----:B------:R4:W1:Y:S01]  /*1d10*/  SYNCS.PHASECHK.TRANS64.TRYWAIT P0, [UR8+0x20], R0 ;  /* 0x00002000ff0075a7 */ /* 0x0008620008001108 */
[----:B------:R-:W-:-:S02]  /*1d20*/  ULEA UR8, UR4, UR27, 0xe ;  /* 0x0000001b04087291 */ /* 0x000fc4000f8e70ff */
[----:B------:R-:W-:Y:S02]  /*1d30*/  UIADD3.X UR17, UPT, UPT, URZ, UR31, URZ, UP1, !UPT ;  /* 0x0000001fff117290 */ /* 0x000fe40008ffe4ff */
[----:B------:R-:W-:Y:S02]  /*1d40*/  UIADD3 UR32, UPT, UPT, UR6, 0x6400, UR32 ;  /* 0x0000640006207890 */ /* 0x000fe4000fffe020 */
[----:B------:R-:W-:Y:S02]  /*1d50*/  UPRMT UR13, URZ, 0x5410, UR24 ;  /* 0x00005410ff0d7896 */ /* 0x000fe40008000018 */
[----:B------:R-:W-:Y:S02]  /*1d60*/  UIADD3 UR8, UPT, UPT, UR6, 0xa400, UR8 ;  /* 0x0000a40006087890 */ /* 0x000fe4000fffe008 */
[----:B------:R-:W-:Y:S01]  /*1d70*/  UPRMT UR4, URZ, 0x5410, UR21 ;  /* 0x00005410ff047896 */ /* 0x000fe20008000015 */
[----:B------:R-:W-:Y:S01]  /*1d80*/  UMOV UR18, 0x0 ;  /* 0x0000000000127882 */ /* 0x000fe20000000000 */
[----:B------:R-:W-:Y:S01]  /*1d90*/  UMOV UR19, 0x10000000 ;  /* 0x1000000000137882 */ /* 0x000fe20000000000 */
[----:B------:R-:W-:Y:S01]  /*1da0*/  UMOV UR12, UR36 ;  /* 0x00000024000c7c82 */ /* 0x000fe20008000000 */
[----:B------:R-:W-:Y:S01]  /*1db0*/  UMOV UR9, UR33 ;  /* 0x0000002100097c82 */ /* 0x000fe20008000000 */
[----:B------:R-:W-:Y:S01]  /*1dc0*/  UMOV UR10, UR34 ;  /* 0x00000022000a7c82 */ /* 0x000fe20008000000 */
[----:B------:R2:W-:Y:S03]  /*1dd0*/  UTMALDG.3D.MULTICAST [UR32], [UR16], UR13, desc[UR18] ;  /* 0x00001220100073b4 */ /* 0x0005e6000801180d */
[----:B------:R3:W-:Y:S01]  /*1de0*/  UTMALDG.3D.MULTICAST [UR8], [UR14], UR4, desc[UR18] ;  /* 0x000012080e0073b4 */ /* 0x0007e20008011804 */
[----:B--2---:R-:W-:Y:S01]  /*1df0*/  UMOV UR13, UR25 ;  /* 0x00000019000d7c82 */ /* 0x004fe20008000000 */
[----:B---3--:R-:W-:Y:S01]  /*1e00*/  UMOV UR4, UR5 ;  /* 0x0000000500047c82 */ /* 0x008fe20008000000 */
[----:B----4-:R-:W-:Y:S05]  /*1e10*/  BRA.U UP0, `(.L_x_31) ;  /* 0xfffffffd00487547 */ /* 0x010fea000b83ffff */
.L_x_25:
[----:B------:R-:W-:Y:S01]  /*1e20*/  ULEA UR4, UR5, UR6, 0x3 ;  /* 0x0000000605047291 */ /* 0x000fe2000f8e18ff */
[----:B--2---:R-:W-:Y:S01]  /*1e30*/  SHF.L.U32 R0, R12, 0x1f, RZ ;  /* 0x0000001f0c007819 */ /* 0x004fe200000006ff */
[----:B------:R-:W-:Y:S01]  /*1e40*/  @!P1 SYNCS.ARRIVE.TRANS64.A1T0 RZ, [UR6+0x88], RZ ;  /* 0x000088ffffff99a7 */ /* 0x000fe20008100006 */
[----:B------:R-:W-:-:S06]  /*1e50*/  UISETP.GT.AND UP0, UPT, UR43, UR41, UPT ;  /* 0x000000292b00728c */ /* 0x000fcc000bf04270 */
[----:B-1-3--:R1:W2:Y:S03]  /*1e60*/  SYNCS.PHASECHK.TRANS64.TRYWAIT P0, [UR4+0x20], R0 ;  /* 0x00002000ff0075a7 */ /* 0x00a2a60008001104 */
[----:B------:R-:W-:Y:S05]  /*1e70*/  BRA.U !UP0, `(.L_x_32) ;  /* 0x0000000108c47547 */ /* 0x000fea000b800000 */
[----:B------:R-:W-:Y:S01]  /*1e80*/  UIADD3 UR29, UPT, UPT, UR46, UR13, URZ ;  /* 0x0000000d2e1d7290 */ /* 0x000fe2000fffe0ff */
[----:B------:R-:W-:-:S11]  /*1e90*/  UMOV UR4, UR5 ;  /* 0x0000000500047c82 */ /* 0x000fd60008000000 */
.L_x_38:
[----:B------:R-:W-:Y:S01]  /*1ea0*/  ULEA UR17, UR4, UR6, 0x3 ;  /* 0x0000000604117291 */ /* 0x000fe2000f8e18ff */
[----:B--2---:R-:W-:Y:S01]  /*1eb0*/  @!P3 MOV R2, 0x5000 ;  /* 0x000050000002b802 */ /* 0x004fe20000000f00 */
[----:B--2-4-:R-:W-:Y:S10]  /*1ec0*/  @P0 BRA `(.L_x_33) ;  /* 0x00000000000c0947 */ /* 0x014ff40003800000 */
[----:B------:R-:W-:-:S04]  /*1ed0*/  SHF.L.U32 R3, R12, 0x1f, RZ ;  /* 0x0000001f0c037819 */ /* 0x000fc800000006ff */
[----:B------:R-:W2:Y:S02]  /*1ee0*/  SYNCS.PHASECHK.TRANS64.TRYWAIT P0, [UR17+0x20], R3 ;  /* 0x00002003ff0075a7 */ /* 0x000ea40008001111 */
[----:B--2---:R-:W-:Y:S05]  /*1ef0*/  @!P0 BRA `(.L_x_34) ;  /* 0x00000078006c8947 */ /* 0x004fea0003800000 */
.L_x_33:
[----:B------:R2:W-:Y:S01]  /*1f00*/  @!P3 SYNCS.ARRIVE.TRANS64 RZ, [UR17], R2 ;  /* 0x00000002ffffb9a7 */ /* 0x0005e20008000011 */
[----:B------:R-:W-:-:S04]  /*1f10*/  ULOP3.LUT UR5, UR26, 0x2, URZ, 0xfc, !UPT ;  /* 0x000000021a057892 */ /* 0x000fc8000f8efcff */
[----:B------:R-:W-:-:S09]  /*1f20*/  UISETP.NE.AND UP0, UPT, UR5, 0x2, UPT ;  /* 0x000000020500788c */ /* 0x000fd2000bf05270 */
[----:B------:R-:W-:Y:S05]  /*1f30*/  BRA.U UP0, `(.L_x_35) ;  /* 0x0000000100047547 */ /* 0x000fea000b800000 */
[----:B------:R-:W-:Y:S05]  /*1f40*/  BPT.TRAP 0x1 ;  /* 0x000000040000795c */ /* 0x000fea0000300000 */
.L_x_35:
[----:B------:R-:W-:Y:S04]  /*1f50*/  BSSY.RECONVERGENT B0, `(.L_x_36) ;  /* 0x0000003000007945 */ /* 0x000fe80003800200 */
[----:B------:R-:W-:Y:S05]  /*1f60*/  @P2 BRA `(.L_x_37) ;  /* 0x0000000000042947 */ /* 0x000fea0003800000 */
[----:B------:R-:W-:Y:S05]  /*1f70*/  BPT.TRAP 0x1 ;  /* 0x000000040000795c */ /* 0x000fea0000300000 */
.L_x_37:
[----:B------:R-:W-:Y:S05]  /*1f80*/  BSYNC.RECONVERGENT B0 ;  /* 0x0000000000007941 */ /* 0x000fea0003800200 */
.L_x_36:
        /* <DEDUP_REMOVED lines=11> */
[----:B-1----:R-:W-:Y:S01]  /*2040*/  SHF.L.U32 R0, R12, 0x1f, RZ ;  /* 0x0000001f0c007819 */ /* 0x002fe200000006ff */
[----:B------:R-:W-:Y:S02]  /*2050*/  UIADD3.X UR15, UPT, UPT, URZ, UR31, URZ, UP0, !UPT ;  /* 0x0000001fff0f7290 */ /* 0x000fe400087fe4ff */
[----:B------:R-:W-:Y:S01]  /*2060*/  ULEA UR8, UR4, UR27, 0xe ;  /* 0x0000001b04087291 */ /* 0x000fe2000f8e70ff */
[----:B------:R3:W4:Y:S01]  /*2070*/  SYNCS.PHASECHK.TRANS64.TRYWAIT P0, [UR7+0x20], R0 ;  /* 0x00002000ff0075a7 */ /* 0x0007220008001107 */
[----:B------:R-:W-:-:S02]  /*2080*/  UISETP.NE.AND UP0, UPT, UR13, UR29, UPT ;  /* 0x0000001d0d00728c */ /* 0x000fc4000bf05270 */
[----:B------:R-:W-:Y:S02]  /*2090*/  UIADD3 UR16, UPT, UPT, UR6, 0x6400, UR16 ;  /* 0x0000640006107890 */ /* 0x000fe4000fffe010 */
[----:B------:R-:W-:Y:S02]  /*20a0*/  UIADD3.X UR23, UPT, UPT, URZ, UR31, URZ, UP1, !UPT ;  /* 0x0000001fff177290 */ /* 0x000fe40008ffe4ff */
        /* <DEDUP_REMOVED lines=8> */
[----:B------:R-:W-:Y:S01]  /*2130*/  UMOV UR9, UR17 ;  /* 0x0000001100097c82 */ /* 0x000fe20008000000 */
[----:B------:R-:W-:Y:S01]  /*2140*/  UMOV UR10, UR18 ;  /* 0x00000012000a7c82 */ /* 0x000fe20008000000 */
[----:B------:R-:W-:Y:S01]  /*2150*/  UTMALDG.3D.MULTICAST [UR16], [UR22], UR7, desc[UR32] ;  /* 0x00002010160073b4 */ /* 0x000fe20008011807 */
[----:B------:R1:W-:Y:S02]  /*2160*/  UTMALDG.3D.MULTICAST [UR8], [UR14], UR4, desc[UR32] ;  /* 0x000020080e0073b4 */ /* 0x0003e40008011804 */
[----:B-1----:R-:W-:Y:S01]  /*2170*/  UMOV UR4, UR5 ;  /* 0x0000000500047c82 */ /* 0x002fe20008000000 */
[----:B---3--:R-:W-:Y:S05]  /*2180*/  BRA.U UP0, `(.L_x_38) ;  /* 0xfffffffd00447547 */ /* 0x008fea000b83ffff */
.L_x_32:
[C---:B------:R-:W-:Y:S01]  /*2190*/  LEA R3, R11.reuse, UR6, 0x3 ;  /* 0x000000060b037c11 */ /* 0x040fe2000f8e18ff */
[----:B------:R-:W-:Y:S01]  /*21a0*/  NOP ;  /* 0x0000000000007918 */ /* 0x000fe20000000000 */
[----:B-1----:R-:W-:Y:S02]  /*21b0*/  SHF.L.U32 R0, R10, 0x1f, RZ ;  /* 0x0000001f0a007819 */ /* 0x002fe400000006ff */
[----:B------:R-:W-:Y:S02]  /*21c0*/  LEA R4, R11, UR6, 0x4 ;  /* 0x000000060b047c11 */ /* 0x000fe4000f8e20ff */
[----:B--2-4-:R-:W1:Y:S02]  /*21d0*/  SYNCS.PHASECHK.TRANS64.TRYWAIT P0, [R3+URZ+0x90], R0 ;  /* 0x00009000030075a7 */ /* 0x014e6400080011ff */
[----:B-1----:R-:W-:Y:S05]  /*21e0*/  @!P0 BRA `(.L_x_39) ;  /* 0x0000007400c88947 */ /* 0x002fea0003800000 */
.L_x_135:
[----:B------:R-:W2:Y:S01]  /*21f0*/  LDS.128 R4, [R4+0x120] ;  /* 0x0001200004047984 */ /* 0x000ea20000000c00 */
[----:B------:R-:W-:Y:S01]  /*2200*/  UISETP.GE.AND UP0, UPT, UR42, 0x1, UPT ;  /* 0x000000012a00788c */ /* 0x000fe2000bf06270 */
[----:B------:R-:W-:Y:S01]  /*2210*/  @!PT LDS RZ, [RZ] ;  /* 0x00000000fffff984 */ /* 0x000fe20000000800 */
[----:B------:R-:W-:Y:S01]  /*2220*/  @!PT LDS RZ, [RZ] ;  /* 0x00000000fffff984 */ /* 0x000fe20000000800 */
[----:B------:R-:W-:Y:S01]  /*2230*/  @!PT LDS RZ, [RZ] ;  /* 0x00000000fffff984 */ /* 0x000fe20000000800 */
[----:B------:R-:W-:Y:S01]  /*2240*/  @!PT LDS RZ, [RZ] ;  /* 0x00000000fffff984 */ /* 0x000fe20000000800 */
[----:B------:R3:W-:Y:S06]  /*2250*/  MEMBAR.ALL.CTA ;  /* 0x0000000000007992 */ /* 0x0007ec0000008000 */
[----:B---3--:R-:W3:Y:S01]  /*2260*/  FENCE.VIEW.ASYNC.S ;  /* 0x00000000000073c6 */ /* 0x008ee20000000000 */
[----:B--2---:R-:W-:-:S13]  /*2270*/  LOP3.LUT P0, RZ, R6, 0x1, RZ, 0xc0, !PT ;  /* 0x0000000106ff7812 */ /* 0x004fda000780c0ff */
[----:B---3--:R-:W-:Y:S01]  /*2280*/  VOTEU.ANY UP1, P0 ;  /* 0x0000000000ff7886 */ /* 0x008fe20000020100 */
[----:B------:R-:W-:-:S13]  /*2290*/  PLOP3.LUT P0, PT, PT, PT, UP1, 0x80, 0x8 ;  /* 0x000000000008781c */ /* 0x000fda0003f0f018 */
[----:B-1----:R-:W-:Y:S02]  /*22a0*/  @P0 LOP3.LUT R0, R5, 0xffff, RZ, 0xc0, !PT ;  /* 0x0000ffff05000812 */ /* 0x002fe400078ec0ff */
[----:B------:R-:W-:Y:S02]  /*22b0*/  @P0 MOV R2, R4 ;  /* 0x0000000400020202 */ /* 0x000fe40000000f00 */
[----:B------:R-:W-:Y:S01]  /*22c0*/  @P0 R2UR UR7, R0 ;  /* 0x00000000000702ca */ /* 0x000fe200000e0000 */
[----:B------:R-:W-:Y:S01]  /*22d0*/  VIADD R0, R3, 0xa0 ;  /* 0x000000a003007836 */ /* 0x000fe20000000000 */
[----:B------:R-:W-:Y:S02]  /*22e0*/  @P0 SHF.R.U32.HI R4, RZ, 0x10, R5 ;  /* 0x00000010ff040819 */ /* 0x000fe40000011605 */
[----:B------:R-:W-:Y:S02]  /*22f0*/  @P0 R2UR UR8, R2 ;  /* 0x00000000020802ca */ /* 0x000fe400000e0000 */
[----:B------:R-:W-:-:S02]  /*2300*/  PRMT R0, RZ, 0x654, R0 ;  /* 0x00000654ff007816 */ /* 0x000fc40000000000 */
[----:B------:R-:W-:Y:S02]  /*2310*/  @P0 R2UR UR4, R4 ;  /* 0x00000000040402ca */ /* 0x000fe400000e0000 */
[----:B------:R1:W-:Y:S03]  /*2320*/  SYNCS.ARRIVE.TRANS64.RED.A1T0 RZ, [R0+URZ], RZ ;  /* 0x000000ff00ff79a7 */ /* 0x0003e600081004ff */
[----:B------:R-:W-:-:S04]  /*2330*/  @UP1 UMOV UR37, UR7 ;  /* 0x0000000700251c82 */ /* 0x000fc80008000000 */
[----:B------:R-:W-:-:S04]  /*2340*/  @UP1 UMOV UR38, UR8 ;  /* 0x0000000800261c82 */ /* 0x000fc80008000000 */
[----:B------:R-:W-:Y:S01]  /*2350*/  @UP1 UMOV UR36, UR4 ;  /* 0x0000000400241c82 */ /* 0x000fe20008000000 */
[----:B------:R-:W-:Y:S05]  /*2360*/  BRA.U !UP0, `(.L_x_40) ;  /* 0x0000000108d47547 */ /* 0x000fea000b800000 */
[----:B------:R-:W2:Y:S01]  /*2370*/  LDCU.128 UR12, c[0x0][0xb10] ;  /* 0x00016200ff0c77ac */ /* 0x000ea20008000c00 */
[----:B------:R-:W3:Y:S01]  /*2380*/  LDCU UR29, c[0x0][0xb20] ;  /* 0x00016400ff1d77ac */ /* 0x000ee20008000800 */
[----:B------:R-:W4:Y:S01]  /*2390*/  LDCU UR20, c[0x0][0xb0c] ;  /* 0x00016180ff1477ac */ /* 0x000f220008000800 */
[----:B------:R-:W1:Y:S01]  /*23a0*/  LDCU.64 UR10, c[0x0][0xb28] ;  /* 0x00016500ff0a77ac */ /* 0x000e620008000a00 */
[----:B------:R-:W-:Y:S02]  /*23b0*/  UISETP.NE.AND UP3, UPT, UR42, 0x1, UPT ;  /* 0x000000012a00788c */ /* 0x000fe4000bf65270 */
[----:B--2---:R-:W-:Y:S02]  /*23c0*/  UIMAD.WIDE.U32 UR16, UR39, UR15, URZ ;  /* 0x0000000f271072a5 */ /* 0x004fe4000f8e00ff */
[----:B------:R-:W-:Y:S02]  /*23d0*/  UIMAD.WIDE.U32 UR8, UR40, UR12, URZ ;  /* 0x0000000c280872a5 */ /* 0x000fe4000f8e00ff */
[----:B------:R-:W-:-:S02]  /*23e0*/  UISETP.NE.AND UP0, UPT, UR14, 0x1, UPT ;  /* 0x000000010e00788c */ /* 0x000fc4000bf05270 */
[----:B------:R-:W-:Y:S01]  /*23f0*/  UIMAD.WIDE.U32 UR22, UR37, UR15, URZ ;  /* 0x0000000f251672a5 */ /* 0x000fe2000f8e00ff */
[----:B------:R-:W-:Y:S02]  /*2400*/  UMOV UR16, UR17 ;  /* 0x0000001100107c82 */ /* 0x000fe40008000000 */
[----:B------:R-:W-:Y:S01]  /*2410*/  UMOV UR8, UR9 ;  /* 0x0000000900087c82 */ /* 0x000fe20008000000 */
[----:B---3--:R-:W-:Y:S02]  /*2420*/  USHF.R.U32.HI UR16, URZ, UR29, UR16 ;  /* 0x0000001dff107299 */ /* 0x008fe40008011610 */
[----:B----4-:R-:W-:Y:S02]  /*2430*/  UISETP.NE.AND UP2, UPT, UR20, 0x1, UPT ;  /* 0x000000011400788c */ /* 0x010fe4000bf45270 */
[----:B------:R-:W-:Y:S02]  /*2440*/  USHF.R.U32.HI UR8, URZ, UR13, UR8 ;  /* 0x0000000dff087299 */ /* 0x000fe40008011608 */
[----:B------:R-:W-:-:S02]  /*2450*/  USEL UR7, UR39, UR16, !UP0 ;  /* 0x0000001027077287 */ /* 0x000fc4000c000000 */
[----:B------:R-:W-:Y:S02]  /*2460*/  USEL UR8, UR40, UR8, !UP2 ;  /* 0x0000000828087287 */ /* 0x000fe4000d000000 */
[----:B-1----:R-:W-:Y:S01]  /*2470*/  UIMAD.WIDE.U32 UR16, UR7, UR10, URZ ;  /* 0x0000000a071072a5 */ /* 0x002fe2000f8e00ff */
[----:B------:R-:W-:Y:S01]  /*2480*/  UMOV UR4, UR23 ;  /* 0x0000001700047c82 */ /* 0x000fe20008000000 */
[----:B------:R-:W-:Y:S02]  /*2490*/  UIMAD.WIDE.U32 UR18, UR38, UR12, URZ ;  /* 0x0000000c261272a5 */ /* 0x000fe4000f8e00ff */
[----:B------:R-:W-:-:S03]  /*24a0*/  UIMAD.WIDE.U32 UR22, UR8, UR10, URZ ;  /* 0x0000000a081672a5 */ /* 0x000fc6000f8e00ff */
[----:B------:R-:W-:Y:S01]  /*24b0*/  UMOV UR16, UR17 ;  /* 0x0000001100107c82 */ /* 0x000fe20008000000 */
[----:B------:R-:W-:Y:S02]  /*24c0*/  USHF.R.U32.HI UR4, URZ, UR29, UR4 ;  /* 0x0000001dff047299 */ /* 0x000fe40008011604 */
[----:B------:R-:W-:Y:S01]  /*24d0*/  @UP3 USHF.R.U32.HI UR7, URZ, UR11, UR16 ;  /* 0x0000000bff073299 */ /* 0x000fe20008011610 */
[----:B------:R-:W-:Y:S01]  /*24e0*/  UMOV UR18, UR19 ;  /* 0x0000001300127c82 */ /* 0x000fe20008000000 */
[----:B------:R-:W-:Y:S01]  /*24f0*/  UMOV UR22, UR23 ;  /* 0x0000001700167c82 */ /* 0x000fe20008000000 */
[----:B------:R-:W-:Y:S02]  /*2500*/  USHF.R.U32.HI UR13, URZ, UR13, UR18 ;  /* 0x0000000dff0d7299 */ /* 0x000fe40008011612 */
[----:B------:R-:W-:Y:S02]  /*2510*/  USEL UR4, UR37, UR4, !UP0 ;  /* 0x0000000425047287 */ /* 0x000fe4000c000000 */
[----:B------:R-:W-:-:S02]  /*2520*/  @UP3 USHF.R.U32.HI UR8, URZ, UR11, UR22 ;  /* 0x0000000bff083299 */ /* 0x000fc40008011616 */
[----:B------:R-:W-:Y:S02]  /*2530*/  UIMAD UR9, UR42, UR7, URZ ;  /* 0x000000072a0972a4 */ /* 0x000fe4000f8e02ff */
[----:B------:R-:W-:Y:S02]  /*2540*/  USEL UR7, UR38, UR13, !UP2 ;  /* 0x0000000d26077287 */ /* 0x000fe4000d000000 */
[----:B------:R-:W-:Y:S02]  /*2550*/  UIMAD UR12, UR42, UR8, URZ ;  /* 0x000000082a0c72a4 */ /* 0x000fe4000f8e02ff */
[----:B------:R-:W-:Y:S02]  /*2560*/  UISETP.GE.AND UP0, UPT, UR4, UR9, UPT ;  /* 0x000000090400728c */ /* 0x000fe4000bf06270 */
[----:B------:R-:W-:Y:S02]  /*2570*/  UIMAD.WIDE.U32 UR16, UR4, UR10, URZ ;  /* 0x0000000a041072a5 */ /* 0x000fe4000f8e00ff */
[----:B------:R-:W-:-:S02]  /*2580*/  UISETP.GE.OR UP0, UPT, UR7, UR12, UP0 ;  /* 0x0000000c0700728c */ /* 0x000fc40008706670 */
        /* <DEDUP_REMOVED lines=19> */
.L_x_40:
[----:B------:R-:W2:Y:S02]  /*26c0*/  LDCU UR4, c[0x0][0xb30] ;  /* 0x00016600ff0477ac */ /* 0x000ea40008000800 */
[----:B--2---:R-:W-:-:S09]  /*26d0*/  UISETP.NE.AND UP0, UPT, UR4, 0x1, UPT ;  /* 0x000000010400788c */ /* 0x004fd2000bf05270 */
[----:B------:R-:W-:Y:S05]  /*26e0*/  BRA.U UP0, `(.L_x_41) ;  /* 0x0000000100447547 */ /* 0x000fea000b800000 */
        /* <DEDUP_REMOVED lines=17> */
.L_x_41:
[----:B------:R-:W-:Y:S01]  /*2800*/  VIADD R11, R11, 0x1 ;  /* 0x000000010b0b7836 */ /* 0x000fe20000000000 */
[----:B------:R-:W-:Y:S02]  /*2810*/  R2UR UR7, R77 ;  /* 0x000000004d0772ca */ /* 0x000fe400000e0000 */
[----:B------:R-:W-:Y:S02]  /*2820*/  R2UR UR4, R76 ;  /* 0x000000004c0472ca */ /* 0x000fe400000e0000 */
[C---:B------:R-:W-:Y:S02]  /*2830*/  ISETP.NE.AND P0, PT, R11.reuse, 0x2, PT ;  /* 0x000000020b00780c */ /* 0x040fe40003f05270 */
[----:B------:R-:W-:Y:S02]  /*2840*/  PLOP3.LUT P1, PT, PT, PT, PT, 0x80, 0x8 ;  /* 0x000000000008781c */ /* 0x000fe40003f2f070 */
[----:B-1----:R-:W-:Y:S02]  /*2850*/  SEL R0, RZ, 0x1, P0 ;  /* 0x00000001ff007807 */ /* 0x002fe40000000000 */
[----:B------:R-:W-:-:S02]  /*2860*/  SEL R11, R11, RZ, P0 ;  /* 0x000000ff0b0b7207 */ /* 0x000fc40000000000 */
[----:B------:R-:W-:Y:S01]  /*2870*/  LOP3.LUT R10, R10, R0, RZ, 0x3c, !PT ;  /* 0x000000000a0a7212 */ /* 0x000fe200078e3cff */
[----:B------:R-:W-:Y:S02]  /*2880*/  UIADD3 UR16, UPT, UPT, UR38, UR7, URZ ;  /* 0x0000000726107290 */ /* 0x000fe4000fffe0ff */
[----:B------:R-:W-:Y:S01]  /*2890*/  UIADD3 UR20, UPT, UPT, UR37, UR4, URZ ;  /* 0x0000000425147290 */ /* 0x000fe2000fffe0ff */
[----:B------:R-:W-:Y:S11]  /*28a0*/  BRA.U UP1, `(.L_x_42) ;  /* 0xfffffff101307547 */ /* 0x000ff6000b83ffff */
[----:B------:R-:W-:Y:S01]  /*28b0*/  UIADD3 UR7, UPT, UPT, UR6, 0x20, URZ ;  /* 0x0000002006077890 */ /* 0x000fe2000fffe0ff */
[----:B------:R-:W-:-:S03]  /*28c0*/  SHF.L.U32 R2, R12, 0x1f, RZ ;  /* 0x0000001f0c027819 */ /* 0x000fc600000006ff */
[----:B------:R-:W-:-:S09]  /*28d0*/  ULEA UR4, UR5, UR7, 0x3 ;  /* 0x0000000705047291 */ /* 0x000fd2000f8e18ff */
[----:B------:R-:W1:Y:S02]  /*28e0*/  SYNCS.PHASECHK.TRANS64.TRYWAIT P0, [UR4], R2 ;  /* 0x00000002ff0075a7 */ /* 0x000e640008001104 */
[----:B-1----:R-:W-:Y:S05]  /*28f0*/  @!P0 BRA `(.L_x_43) ;  /* 0x0000007000188947 */ /* 0x002fea0003800000 */
.L_x_137:
[----:B------:R-:W-:-:S04]  /*2900*/  UIADD3 UR4, UPT, UPT, UR5, 0x1, URZ ;  /* 0x0000000105047890 */ /* 0x000fc8000fffe0ff */
[----:B------:R-:W-:-:S04]  /*2910*/  UISETP.NE.AND UP0, UPT, UR4, 0x4, UPT ;  /* 0x000000040400788c */ /* 0x000fc8000bf05270 */
[----:B------:R-:W-:Y:S02]  /*2920*/  USEL UR6, URZ, 0x1, UP0 ;  /* 0x00000001ff067887 */ /* 0x000fe40008000000 */
[----:B------:R-:W-:-:S04]  /*2930*/  USEL UR4, UR4, URZ, UP0 ;  /* 0x000000ff04047287 */ /* 0x000fc80008000000 */
[----:B------:R-:W-:Y:S01]  /*2940*/  ULEA UR5, UR4, UR7, 0x3 ;  /* 0x0000000704057291 */ /* 0x000fe2000f8e18ff */
[----:B-1----:R-:W-:-:S04]  /*2950*/  LOP3.LUT R2, R12, UR6, RZ, 0x3c, !PT ;  /* 0x000000060c027c12 */ /* 0x002fc8000f8e3cff */
[----:B------:R-:W-:-:S04]  /*2960*/  SHF.L.U32 R3, R2, 0x1f, RZ ;  /* 0x0000001f02037819 */ /* 0x000fc800000006ff */
[----:B------:R-:W1:Y:S02]  /*2970*/  SYNCS.PHASECHK.TRANS64.TRYWAIT P0, [UR5], R3 ;  /* 0x00000003ff0075a7 */ /* 0x000e640008001105 */
[----:B-1----:R-:W-:Y:S05]  /*2980*/  @!P0 BRA `(.L_x_44) ;  /* 0x00000070000c8947 */ /* 0x002fea0003800000 */
.L_x_139:
[----:B------:R-:W-:-:S04]  /*2990*/  UIADD3 UR4, UPT, UPT, UR4, 0x1, URZ ;  /* 0x0000000104047890 */ /* 0x000fc8000fffe0ff */
[----:B------:R-:W-:-:S04]  /*29a0*/  UISETP.NE.AND UP0, UPT, UR4, 0x4, UPT ;  /* 0x000000040400788c */ /* 0x000fc8000bf05270 */
[----:B------:R-:W-:Y:S02]  /*29b0*/  USEL UR6, URZ, 0x1, UP0 ;  /* 0x00000001ff067887 */ /* 0x000fe40008000000 */
[----:B------:R-:W-:-:S04]  /*29c0*/  USEL UR4, UR4, URZ, UP0 ;  /* 0x000000ff04047287 */ /* 0x000fc80008000000 */
[----:B------:R-:W-:Y:S01]  /*29d0*/  ULEA UR5, UR4, UR7, 0x3 ;  /* 0x0000000704057291 */ /* 0x000fe2000f8e18ff */
[----:B------:R-:W-:-:S04]  /*29e0*/  LOP3.LUT R2, R2, UR6, RZ, 0x3c, !PT ;  /* 0x0000000602027c12 */ /* 0x000fc8000f8e3cff */
[----:B-1----:R-:W-:-:S04]  /*29f0*/  SHF.L.U32 R3, R2, 0x1f, RZ ;  /* 0x0000001f02037819 */ /* 0x002fc800000006ff */
[----:B------:R-:W1:Y:S02]  /*2a00*/  SYNCS.PHASECHK.TRANS64.TRYWAIT P0, [UR5], R3 ;  /* 0x00000003ff0075a7 */ /* 0x000e640008001105 */
[----:B-1----:R-:W-:Y:S05]  /*2a10*/  @!P0 BRA `(.L_x_45) ;  /* 0x0000007000008947 */ /* 0x002fea0003800000 */
.L_x_141:
[----:B------:R-:W-:-:S04]  /*2a20*/  UIADD3 UR4, UPT, UPT, UR4, 0x1, URZ ;  /* 0x0000000104047890 */ /* 0x000fc8000fffe0ff */
[----:B------:R-:W-:-:S04]  /*2a30*/  UISETP.NE.AND UP0, UPT, UR4, 0x4, UPT ;  /* 0x000000040400788c */ /* 0x000fc8000bf05270 */
[----:B------:R-:W-:Y:S02]  /*2a40*/  USEL UR5, URZ, 0x1, UP0 ;  /* 0x00000001ff057887 */ /* 0x000fe40008000000 */
[----:B------:R-:W-:-:S04]  /*2a50*/  USEL UR4, UR4, URZ, UP0 ;  /* 0x000000ff04047287 */ /* 0x000fc80008000000 */
[----:B------:R-:W-:Y:S01]  /*2a60*/  ULEA UR4, UR4, UR7, 0x3 ;  /* 0x0000000704047291 */ /* 0x000fe2000f8e18ff */
[----:B------:R-:W-:-:S04]  /*2a70*/  LOP3.LUT R2, R2, UR5, RZ, 0x3c, !PT ;  /* 0x0000000502027c12 */ /* 0x000fc8000f8e3cff */
[----:B------:R-:W-:Y:S01]  /*2a80*/  SHF.L.U32 R2, R2, 0x1f, RZ ;  /* 0x0000001f02027819 */ /* 0x000fe200000006ff */
[----:B-1----:R-:W-:-:S07]  /*2a90*/  IMAD.U32 R0, RZ, RZ, UR4 ;  /* 0x00000004ff007e24 */ /* 0x002fce000f8e00ff */
.L_x_46:
[----:B-1----:R1:W2:Y:S02]  /*2aa0*/  SYNCS.PHASECHK.TRANS64.TRYWAIT P0, [R0+URZ], R2 ;  /* 0x00000002000075a7 */ /* 0x0022a400080011ff */
[----:B--2---:R-:W-:Y:S05]  /*2ab0*/  @!P0 NANOSLEEP.SYNCS 0x989680 ;  /* 0x009896800000895d */ /* 0x004fea0003900000 */
[----:B------:R-:W2:Y:S02]  /*2ac0*/  @!P0 SYNCS.PHASECHK.TRANS64 P0, [R0+URZ], R2 ;  /* 0x00000002000085a7 */ /* 0x000ea400080010ff */
[----:B--2---:R-:W-:Y:S05]  /*2ad0*/  @P0 EXIT ;  /* 0x000000000000094d */ /* 0x004fea0003800000 */
[----:B------:R-:W-:Y:S05]  /*2ae0*/  BRA `(.L_x_46) ;  /* 0xfffffffc00ec7947 */ /* 0x000fea000383ffff */
.L_x_22:
[----:B------:R-:W-:-:S04]  /*2af0*/  UISETP.NE.AND UP0, UPT, UR45, URZ, UPT ;  /* 0x000000ff2d00728c */ /* 0x000fc8000bf05270 */
[----:B------:R-:W-:-:S09]  /*2b00*/  UISETP.NE.OR UP0, UPT, UR17, 0x1, UP0 ;  /* 0x000000011100788c */ /* 0x000fd20008705670 */
[----:B------:R-:W-:Y:S05]  /*2b10*/  BRA.U UP0, `(.L_x_47) ;  /* 0x0000000500487547 */ /* 0x000fea000b800000 */
[----:B------:R-:W-:Y:S01]  /*2b20*/  ISETP.GE.U32.AND P2, PT, R0, 0x4, PT ;  /* 0x000000040000780c */ /* 0x000fe20003f46070 */
[----:B------:R-:W-:Y:S01]  /*2b30*/  IMAD.MOV.U32 R12, RZ, RZ, 0x1 ;  /* 0x00000001ff0c7424 */ /* 0x000fe200078e00ff */
[----:B------:R-:W-:Y:S02]  /*2b40*/  CS2R R10, SRZ ;  /* 0x00000000000a7805 */ /* 0x000fe4000001ff00 */
[----:B------:R-:W-:Y:S01]  /*2b50*/  CS2R R8, SRZ ;  /* 0x0000000000087805 */ /* 0x000fe2000001ff00 */
[----:B------:R-:W-:Y:S01]  /*2b60*/  UMOV UR6, 0x400 ;  /* 0x0000040000067882 */ /* 0x000fe20000000000 */
[----:B------:R-:W-:Y:S01]  /*2b70*/  UMOV UR5, URZ ;  /* 0x000000ff00057c82 */ /* 0x000fe20008000000 */
[----:B------:R-:W-:-:S12]  /*2b80*/  ULEA UR6, UR45, UR6, 0x18 ;  /* 0x000000062d067291 */ /* 0x000fd8000f8ec0ff */
.L_x_51:
[----:B------:R-:W-:Y:S02]  /*2b90*/  LEA R2, R8, UR6, 0x3 ;  /* 0x0000000608027c11 */ /* 0x000fe4000f8e18ff */
[----:B------:R-:W-:-:S03]  /*2ba0*/  SHF.L.U32 R4, R9, 0x1f, RZ ;  /* 0x0000001f09047819 */ /* 0x000fc600000006ff */
[----:B------:R-:W-:Y:S01]  /*2bb0*/  VIADD R5, R2, 0x100 ;  /* 0x0000010002057836 */ /* 0x000fe20000000000 */
[----:B------:R-:W2:Y:S02]  /*2bc0*/  SYNCS.PHASECHK.TRANS64.TRYWAIT P0, [R2+URZ+0xf0], R4 ;  /* 0x0000f004020075a7 */ /* 0x000ea400080011ff */
[----:B--2---:R-:W-:Y:S05]  /*2bd0*/  @!P0 BRA `(.L_x_48) ;  /* 0x0000006c00a88947 */ /* 0x004fea0003800000 */
.L_x_142:
[----:B------:R-:W-:Y:S01]  /*2be0*/  ULEA UR4, UR5, UR6, 0x3 ;  /* 0x0000000605047291 */ /* 0x000fe2000f8e18ff */
[----:B--2---:R-:W-:Y:S01]  /*2bf0*/  PRMT R2, RZ, 0x654, R5 ;  /* 0x00000654ff027816 */ /* 0x004fe20000000005 */
[----:B------:R-:W-:Y:S01]  /*2c00*/  @!P2 IMAD.MOV.U32 R4, RZ, RZ, 0x10 ;  /* 0x00000010ff04a424 */ /* 0x000fe200078e00ff */
[----:B------:R-:W-:Y:S01]  /*2c10*/  SHF.L.U32 R5, R12, 0x1f, RZ ;  /* 0x0000001f0c057819 */ /* 0x000fe200000006ff */
[----:B------:R-:W-:Y:S01]  /*2c20*/  UIADD3 UR7, UPT, UPT, UR4, 0x90, URZ ;  /* 0x0000009004077890 */ /* 0x000fe2000fffe0ff */
[----:B------:R2:W-:Y:S05]  /*2c30*/  SYNCS.ARRIVE.TRANS64.RED.A1T0 RZ, [R2+URZ], RZ ;  /* 0x000000ff02ff79a7 */ /* 0x0005ea00081004ff */
[----:B------:R-:W-:Y:S01]  /*2c40*/  IMAD.U32 R6, RZ, RZ, UR7 ;  /* 0x00000007ff067e24 */ /* 0x000fe2000f8e00ff */
[----:B------:R-:W3:Y:S04]  /*2c50*/  SYNCS.PHASECHK.TRANS64.TRYWAIT P0, [UR4+0xa0], R5 ;  /* 0x0000a005ff0075a7 */ /* 0x000ee80008001104 */
[----:B------:R-:W-:Y:S01]  /*2c60*/  PRMT R6, R0, 0x654, R6 ;  /* 0x0000065400067816 */ /* 0x000fe20000000006 */
[----:B--23--:R-:W-:Y:S06]  /*2c70*/  @!P0 BRA `(.L_x_49) ;  /* 0x0000006c00948947 */ /* 0x00cfec0003800000 */
.L_x_144:
[----:B------:R-:W-:Y:S01]  /*2c80*/  ULEA UR8, UR5, UR6, 0x4 ;  /* 0x0000000605087291 */ /* 0x000fe2000f8e20ff */
[----:B------:R-:W-:Y:S01]  /*2c90*/  SEL R3, R6, R3, !P2 ;  /* 0x0000000306037207 */ /* 0x000fe20005000000 */
[----:B------:R-:W-:Y:S01]  /*2ca0*/  UIADD3 UR9, UPT, UPT, UR4, 0x90, URZ ;  /* 0x0000009004097890 */ /* 0x000fe2000fffe0ff */
[----:B--2---:R-:W-:Y:S01]  /*2cb0*/  LEA R2, R11, UR6, 0x3 ;  /* 0x000000060b027c11 */ /* 0x004fe2000f8e18ff */
[----:B------:R-:W-:Y:S01]  /*2cc0*/  UIADD3 UR8, UPT, UPT, UR8, 0x120, URZ ;  /* 0x0000012008087890 */ /* 0x000fe2000fffe0ff */
[----:B------:R2:W-:Y:S01]  /*2cd0*/  @!P2 SYNCS.ARRIVE.TRANS64.RED RZ, [R3+URZ], R4 ;  /* 0x0000000403ffa9a7 */ /* 0x0005e200080004ff */
[----:B------:R-:W-:Y:S01]  /*2ce0*/  UIADD3 UR4, UPT, UPT, UR5, 0x1, URZ ;  /* 0x0000000105047890 */ /* 0x000fe2000fffe0ff */
[----:B------:R-:W-:-:S03]  /*2cf0*/  VIADD R8, R8, 0x1 ;  /* 0x0000000108087836 */ /* 0x000fc60000000000 */
[----:B------:R-:W-:Y:S02]  /*2d00*/  UISETP.NE.AND UP0, UPT, UR4, 0x2, UPT ;  /* 0x000000020400788c */ /* 0x000fe4000bf05270 */
[----:B------:R-:W-:Y:S01]  /*2d10*/  ISETP.NE.AND P0, PT, R8, 0x2, PT ;  /* 0x000000020800780c */ /* 0x000fe20003f05270 */
[----:B------:R-:W-:Y:S06]  /*2d20*/  UGETNEXTWORKID.BROADCAST [UR8], [UR9] ;  /* 0x00000000080073ca */ /* 0x000fec0008000100 */
[----:B------:R-:W-:Y:S02]  /*2d30*/  USEL UR7, URZ, 0x1, UP0 ;  /* 0x00000001ff077887 */ /* 0x000fe40008000000 */
[----:B------:R-:W-:-:S04]  /*2d40*/  USEL UR5, UR4, URZ, UP0 ;  /* 0x000000ff04057287 */ /* 0x000fc80008000000 */
[----:B------:R-:W-:Y:S02]  /*2d50*/  LOP3.LUT R12, R12, UR7, RZ, 0x3c, !PT ;  /* 0x000000070c0c7c12 */ /* 0x000fe4000f8e3cff */
[----:B--2---:R-:W-:-:S04]  /*2d60*/  SHF.L.U32 R4, R10, 0x1f, RZ ;  /* 0x0000001f0a047819 */ /* 0x004fc800000006ff */
[----:B------:R-:W2:Y:S02]  /*2d70*/  SYNCS.PHASECHK.TRANS64.TRYWAIT P1, [R2+URZ+0x90], R4 ;  /* 0x00009004020075a7 */ /* 0x000ea400080211ff */
[----:B--2---:R-:W-:Y:S05]  /*2d80*/  @!P1 BRA `(.L_x_50) ;  /* 0x0000006c00689947 */ /* 0x004fea0003800000 */
.L_x_145:
[C---:B--2---:R-:W-:Y:S01]  /*2d90*/  LEA R4, R11.reuse, UR6, 0x4 ;  /* 0x000000060b047c11 */ /* 0x044fe2000f8e20ff */
[----:B------:R-:W-:Y:S01]  /*2da0*/  VIADD R2, R2, 0xa0 ;  /* 0x000000a002027836 */ /* 0x000fe20000000000 */
[----:B------:R-:W-:Y:S01]  /*2db0*/  SEL R8, R8, RZ, P0 ;  /* 0x000000ff08087207 */ /* 0x000fe20000000000 */
[----:B------:R-:W-:-:S03]  /*2dc0*/  VIADD R11, R11, 0x1 ;  /* 0x000000010b0b7836 */ /* 0x000fc60000000000 */
[----:B------:R-:W2:Y:S01]  /*2dd0*/  LDS.128 R4, [R4+0x120] ;  /* 0x0001200004047984 */ /* 0x000ea20000000c00 */
[----:B------:R-:W-:Y:S02]  /*2de0*/  PRMT R2, RZ, 0x654, R2 ;  /* 0x00000654ff027816 */ /* 0x000fe40000000002 */
[C---:B------:R-:W-:Y:S01]  /*2df0*/  ISETP.NE.AND P1, PT, R11.reuse, 0x2, PT ;  /* 0x000000020b00780c */ /* 0x040fe20003f25270 */
[----:B------:R-:W-:Y:S01]  /*2e00*/  @!PT LDS RZ, [RZ] ;  /* 0x00000000fffff984 */ /* 0x000fe20000000800 */
[----:B------:R-:W-:Y:S01]  /*2e10*/  @!PT LDS RZ, [RZ] ;  /* 0x00000000fffff984 */ /* 0x000fe20000000800 */
[----:B------:R-:W-:Y:S01]  /*2e20*/  @!PT LDS RZ, [RZ] ;  /* 0x00000000fffff984 */ /* 0x000fe20000000800 */
[----:B------:R-:W-:Y:S01]  /*2e30*/  @!PT LDS RZ, [RZ] ;  /* 0x00000000fffff984 */ /* 0x000fe20000000800 */
[----:B------:R3:W-:Y:S06]  /*2e40*/  MEMBAR.ALL.CTA ;  /* 0x0000000000007992 */ /* 0x0007ec0000008000 */
[----:B---3--:R-:W3:Y:S01]  /*2e50*/  FENCE.VIEW.ASYNC.S ;  /* 0x00000000000073c6 */ /* 0x008ee20000000000 */
[----:B------:R-:W-:Y:S01]  /*2e60*/  SEL R11, R11, RZ, P1 ;  /* 0x000000ff0b0b7207 */ /* 0x000fe20000800000 */
[----:B---3--:R3:W-:Y:S01]  /*2e70*/  SYNCS.ARRIVE.TRANS64.RED.A1T0 RZ, [R2+URZ], RZ ;  /* 0x000000ff02ff79a7 */ /* 0x0087e200081004ff */
[----:B--2---:R-:W-:-:S02]  /*2e80*/  LOP3.LUT P3, RZ, R6, 0x1, RZ, 0xc0, !PT ;  /* 0x0000000106ff7812 */ /* 0x004fc4000786c0ff */
[----:B------:R-:W-:-:S04]  /*2e90*/  SEL R4, RZ, 0x1, P1 ;  /* 0x00000001ff047807 */ /* 0x000fc80000800000 */
[----:B------:R-:W-:Y:S02]  /*2ea0*/  LOP3.LUT R10, R10, R4, RZ, 0x3c, !PT ;  /* 0x000000040a0a7212 */ /* 0x000fe400078e3cff */
[----:B---3--:R-:W-:-:S04]  /*2eb0*/  SEL R2, RZ, 0x1, P0 ;  /* 0x00000001ff027807 */ /* 0x008fc80000000000 */
[----:B------:R-:W-:Y:S01]  /*2ec0*/  LOP3.LUT R9, R9, R2, RZ, 0x3c, !PT ;  /* 0x0000000209097212 */ /* 0x000fe200078e3cff */
[----:B------:R-:W-:Y:S06]  /*2ed0*/  @P3 BRA `(.L_x_51) ;  /* 0xfffffffc002c3947 */ /* 0x000fec000383ffff */
[----:B------:R-:W-:Y:S01]  /*2ee0*/  ULEA UR4, UR5, UR6, 0x3 ;  /* 0x0000000605047291 */ /* 0x000fe2000f8e18ff */
[----:B------:R-:W-:-:S08]  /*2ef0*/  SHF.L.U32 R2, R12, 0x1f, RZ ;  /* 0x0000001f0c027819 */ /* 0x000fd000000006ff */
[----:B------:R-:W2:Y:S02]  /*2f00*/  SYNCS.PHASECHK.TRANS64 P0, [UR4+0xa0], R2 ;  /* 0x0000a002ff0075a7 */ /* 0x000ea40008001004 */
[----:B--2---:R-:W-:Y:S05]  /*2f10*/  @P0 BRA `(.L_x_52) ;  /* 0x0000000000080947 */ /* 0x004fea0003800000 */
[----:B------:R-:W2:Y:S02]  /*2f20*/  SYNCS.PHASECHK.TRANS64.TRYWAIT P0, [UR4+0xa0], R2 ;  /* 0x0000a002ff0075a7 */ /* 0x000ea40008001104 */
[----:B--2---:R-:W-:Y:S05]  /*2f30*/  @!P0 BRA `(.L_x_53) ;  /* 0x0000006c00108947 */ /* 0x004fea0003800000 */
.L_x_52:
[----:B------:R-:W-:-:S04]  /*2f40*/  UIADD3 UR7, UPT, UPT, UR5, 0x1, URZ ;  /* 0x0000000105077890 */ /* 0x000fc8000fffe0ff */
[----:B------:R-:W-:-:S04]  /*2f50*/  UISETP.NE.AND UP0, UPT, UR7, 0x2, UPT ;  /* 0x000000020700788c */ /* 0x000fc8000bf05270 */
[----:B------:R-:W-:Y:S02]  /*2f60*/  USEL UR8, URZ, 0x1, UP0 ;  /* 0x00000001ff087887 */ /* 0x000fe40008000000 */
[----:B------:R-:W-:-:S04]  /*2f70*/  USEL UR7, UR7, URZ, UP0 ;  /* 0x000000ff07077287 */ /* 0x000fc80008000000 */
[----:B------:R-:W-:Y:S01]  /*2f80*/  ULEA UR7, UR7, UR6, 0x3 ;  /* 0x0000000607077291 */ /* 0x000fe2000f8e18ff */
[----:B--2---:R-:W-:-:S04]  /*2f90*/  LOP3.LUT R2, R12, UR8, RZ, 0x3c, !PT ;  /* 0x000000080c027c12 */ /* 0x004fc8000f8e3cff */
[----:B------:R-:W-:-:S04]  /*2fa0*/  SHF.L.U32 R0, R2, 0x1f, RZ ;  /* 0x0000001f02007819 */ /* 0x000fc800000006ff */
[----:B------:R-:W2:Y:S02]  /*2fb0*/  SYNCS.PHASECHK.TRANS64 P0, [UR7+0xa0], R0 ;  /* 0x0000a000ff0075a7 */ /* 0x000ea40008001007 */
[----:B-12---:R-:W-:Y:S05]  /*2fc0*/  @P0 EXIT ;  /* 0x000000000000094d */ /* 0x006fea0003800000 */
[----:B------:R-:W-:Y:S02]  /*2fd0*/  SHF.L.U32 R2, R2, 0x1f, RZ ;  /* 0x0000001f02027819 */ /* 0x000fe400000006ff */
[----:B------:R-:W-:-:S07]  /*2fe0*/  MOV R0, UR7 ;  /* 0x0000000700007c02 */ /* 0x000fce0008000f00 */
.L_x_54:
[----:B-1----:R1:W2:Y:S02]  /*2ff0*/  SYNCS.PHASECHK.TRANS64.TRYWAIT P0, [R0+URZ+0xa0], R2 ;  /* 0x0000a002000075a7 */ /* 0x0022a400080011ff */
[----:B--2---:R-:W-:Y:S05]  /*3000*/  @!P0 NANOSLEEP.SYNCS 0x989680 ;  /* 0x009896800000895d */ /* 0x004fea0003900000 */
[----:B------:R-:W2:Y:S02]  /*3010*/  @!P0 SYNCS.PHASECHK.TRANS64 P0, [R0+URZ+0xa0], R2 ;  /* 0x0000a002000085a7 */ /* 0x000ea400080010ff */
[----:B--2---:R-:W-:Y:S05]  /*3020*/  @P0 EXIT ;  /* 0x000000000000094d */ /* 0x004fea0003800000 */
[----:B------:R-:W-:Y:S05]  /*3030*/  BRA `(.L_x_54) ;  /* 0xfffffffc00ec7947 */ /* 0x000fea000383ffff */
.L_x_47:
[----:B------:R-:W-:Y:S05]  /*3040*/  BRA.U UP4, `(.L_x_55) ;  /* 0x0000000d049c7547 */ /* 0x000fea000b800000 */
[----:B------:R-:W-:Y:S01]  /*3050*/  UMOV UR4, 0x40 ;  /* 0x0000004000047882 */ /* 0x000fe20000000000 */
[----:B------:R-:W-:Y:S01]  /*3060*/  NOP ;  /* 0x0000000000007918 */ /* 0x000fe20000000000 */
[----:B------:R-:W-:Y:S01]  /*3070*/  ULEA UR5, UR45, UR4, 0x18 ;  /* 0x000000042d057291 */ /* 0x000fe2000f8ec0ff */
[----:B------:R-:W-:Y:S02]  /*3080*/  UMOV UR6, 0x400 ;  /* 0x0000040000067882 */ /* 0x000fe40000000000 */
[----:B------:R-:W-:-:S06]  /*3090*/  ULEA UR6, UR45, UR6, 0x18 ;  /* 0x000000062d067291 */ /* 0x000fcc000f8ec0ff */
[----:B------:R-:W2:Y:S02]  /*30a0*/  LDS.U8 R0, [UR5+0x1c] ;  /* 0x00001c05ff007984 */ /* 0x000ea40008000000 */
[----:B--2---:R-:W-:-:S13]  /*30b0*/  ISETP.NE.AND P0, PT, R0, RZ, PT ;  /* 0x000000ff0000720c */ /* 0x004fda0003f05270 */
[----:B------:R-:W-:Y:S05]  /*30c0*/  @P0 BRA `(.L_x_56) ;  /* 0x0000000000580947 */ /* 0x000fea0003800000 */
[----:B------:R-:W-:-:S13]  /*30d0*/  ELECT P0, URZ, PT ;  /* 0x0000000000ff782f */ /* 0x000fda0003800000 */
[----:B------:R-:W-:Y:S05]  /*30e0*/  @!P0 BRA `(.L_x_57) ;  /* 0x0000000000608947 */ /* 0x000fea0003800000 */
[----:B------:R-:W-:Y:S01]  /*30f0*/  UMOV UR4, 0x10 ;  /* 0x0000001000047882 */ /* 0x000fe20000000000 */
[----:B------:R-:W-:Y:S01]  /*3100*/  HFMA2 R0, -RZ, RZ, 0, 5.9604644775390625e-08 ;  /* 0x00000001ff007431 */ /* 0x000fe200000001ff */
[----:B------:R-:W-:-:S03]  /*3110*/  MOV R3, 0xffff ;  /* 0x0000ffff00037802 */ /* 0x000fc60000000f00 */
[----:B------:R-:W-:Y:S04]  /*3120*/  DEPBAR.LE SB2, 0x36 ;  /* 0x0000ad800000791a */ /* 0x000fe80000000000 */
[----:B------:R-:W2:Y:S02]  /*3130*/  UTCATOMSWS.FIND_AND_SET.ALIGN UP0, UR4, UR4 ;  /* 0x00000004000475e3 */ /* 0x000ea40008000800 */
[----:B--2---:R-:W-:Y:S01]  /*3140*/  MOV R4, UR4 ;  /* 0x0000000400047c02 */ /* 0x004fe20008000f00 */
[----:B------:R-:W-:Y:S06]  /*3150*/  BRA.U UP0, `(.L_x_58) ;  /* 0x0000000100187547 */ /* 0x000fec000b800000 */
.L_x_59:
[----:B------:R-:W-:Y:S05]  /*3160*/  NANOSLEEP 0x64 ;  /* 0x000000640000795d */ /* 0x000fea0003800000 */
[----:B------:R-:W-:-:S05]  /*3170*/  UMOV UR4, 0x10 ;  /* 0x0000001000047882 */ /* 0x000fca0000000000 */
[----:B------:R-:W-:Y:S04]  /*3180*/  DEPBAR.LE SB2, 0x36 ;  /* 0x0000ad800000791a */ /* 0x000fe80000000000 */
[----:B------:R-:W2:Y:S02]  /*3190*/  UTCATOMSWS.FIND_AND_SET.ALIGN UP0, UR4, UR4 ;  /* 0x00000004000475e3 */ /* 0x000ea40008000800 */
[----:B--2---:R-:W-:Y:S01]  /*31a0*/  MOV R4, UR4 ;  /* 0x0000000400047c02 */ /* 0x004fe20008000f00 */
[----:B------:R-:W-:Y:S05]  /*31b0*/  BRA.U !UP0, `(.L_x_59) ;  /* 0xfffffffd08e87547 */ /* 0x000fea000b83ffff */
.L_x_58:
[-C--:B------:R-:W-:Y:S02]  /*31c0*/  SHF.L.U32 R3, R3, R4.reuse, RZ ;  /* 0x0000000403037219 */ /* 0x080fe400000006ff */
[----:B------:R-:W-:Y:S01]  /*31d0*/  SHF.L.U32 R0, R0, R4, RZ ;  /* 0x0000000400007219 */ /* 0x000fe200000006ff */
[----:B------:R-:W-:Y:S02]  /*31e0*/  IMAD.SHL.U32 R4, R4, 0x20, RZ ;  /* 0x0000002004047824 */ /* 0x000fe400078e00ff */
[----:B------:R2:W-:Y:S04]  /*31f0*/  ATOMS.OR RZ, [UR5+0x14], R3 ;  /* 0x00001403ffff798c */ /* 0x0005e8000b000005 */
[----:B------:R2:W-:Y:S04]  /*3200*/  ATOMS.OR RZ, [UR5+0x18], R0 ;  /* 0x00001800ffff798c */ /* 0x0005e8000b000005 */
[----:B------:R2:W-:Y:S01]  /*3210*/  STS [UR6+0x140], R4 ;  /* 0x00014004ff007988 */ /* 0x0005e20008000806 */
[----:B------:R-:W-:Y:S05]  /*3220*/  BRA `(.L_x_57) ;  /* 0x0000000000107947 */ /* 0x000fea0003800000 */
.L_x_56:
[----:B------:R-:W-:Y:S02]  /*3230*/  MOV R0, 0xffffffff ;  /* 0xffffffff00007802 */ /* 0x000fe40000000f00 */
[----:B------:R-:W-:-:S03]  /*3240*/  MOV R4, 0x3270 ;  /* 0x0000327000047802 */ /* 0x000fc60000000f00 */
[----:B------:R2:W-:Y:S04]  /*3250*/  STS [UR6+0x140], R0 ;  /* 0x00014000ff007988 */ /* 0x0005e80008000806 */
[----:B-12--5:R-:W-:Y:S05]  /*3260*/  CALL.REL.NOINC `($__internal_1_$__cuda_sm10x_tcgen05_guardrail_trap_phase_invalid_during_alloc) ;  /* 0x0000007000587944 */ /* 0x026fea0003c00000 */
.L_x_57:
[----:B------:R-:W-:Y:S05]  /*3270*/  WARPSYNC.ALL ;  /* 0x0000000000007948 */ /* 0x000fea0003800000 */
[----:B------:R-:W3:Y:S01]  /*3280*/  S2UR UR4, SR_CgaCtaId ;  /* 0x00000000000479c3 */ /* 0x000ee20000008800 */
[----:B------:R-:W-:Y:S01]  /*3290*/  UMOV UR17, 0x400 ;  /* 0x0000040000117882 */ /* 0x000fe20000000000 */
[----:B------:R-:W-:-:S06]  /*32a0*/  NOP ;  /* 0x0000000000007918 */ /* 0x000fcc0000000000 */
[----:B------:R-:W-:Y:S06]  /*32b0*/  BAR.ARV 0x6, 0xa0 ;  /* 0x0182800000007b1d */ /* 0x000fec0000002000 */
[----:B------:R-:W4:Y:S01]  /*32c0*/  LDCU UR5, c[0x0][0x38c] ;  /* 0x00007180ff0577ac */ /* 0x000f220008000800 */
[----:B------:R-:W-:Y:S01]  /*32d0*/  LOP3.LUT R2, R2, 0xffff, RZ, 0xc0, !PT ;  /* 0x0000ffff02027812 */ /* 0x000fe200078ec0ff */
[----:B------:R-:W-:Y:S01]  /*32e0*/  IMAD.MOV.U32 R11, RZ, RZ, 0x1 ;  /* 0x00000001ff0b7424 */ /* 0x000fe200078e00ff */
[----:B------:R-:W-:Y:S01]  /*32f0*/  CS2R R8, SRZ ;  /* 0x0000000000087805 */ /* 0x000fe2000001ff00 */
[----:B------:R-:W1:Y:S01]  /*3300*/  LDCU UR8, c[0x0][0x38c] ;  /* 0x00007180ff0877ac */ /* 0x000e620008000800 */
[----:B------:R-:W-:Y:S01]  /*3310*/  R2UR UR19, R2 ;  /* 0x00000000021372ca */ /* 0x000fe200000e0000 */
[----:B------:R-:W-:Y:S01]  /*3320*/  IMAD.MOV.U32 R10, RZ, RZ, RZ ;  /* 0x000000ffff0a7224 */ /* 0x000fe200078e00ff */
[----:B------:R-:W-:Y:S01]  /*3330*/  UMOV UR22, URZ ;  /* 0x000000ff00167c82 */ /* 0x000fe20008000000 */
[----:B------:R-:W-:Y:S01]  /*3340*/  UMOV UR14, URZ ;  /* 0x000000ff000e7c82 */ /* 0x000fe20008000000 */
[----:B---3--:R-:W-:Y:S01]  /*3350*/  ULEA UR17, UR4, UR17, 0x18 ;  /* 0x0000001104117291 */ /* 0x008fe2000f8ec0ff */
[----:B------:R-:W-:Y:S01]  /*3360*/  UMOV UR26, 0x0 ;  /* 0x00000000001a7882 */ /* 0x000fe20000000000 */
[----:B------:R-:W-:-:S02]  /*3370*/  UMOV UR27, 0x44004a0 ;  /* 0x044004a0001b7882 */ /* 0x000fc40000000000 */
[----:B------:R-:W-:Y:S02]  /*3380*/  UIADD3 UR6, UPT, UPT, UR17, 0x6400, URZ ;  /* 0x0000640011067890 */ /* 0x000fe4000fffe0ff */
[----:B------:R-:W-:Y:S02]  /*3390*/  UIADD3 UR7, UPT, UPT, UR17, 0xa400, URZ ;  /* 0x0000a40011077890 */ /* 0x000fe4000fffe0ff */
[----:B----4-:R-:W-:Y:S01]  /*33a0*/  UIADD3 UR5, UPT, UPT, UR5, 0x3f, URZ ;  /* 0x0000003f05057890 */ /* 0x010fe2000fffe0ff */
[----:B--2---:R-:W2:Y:S01]  /*33b0*/  LDS R0, [UR17+0x140] ;  /* 0x00014011ff007984 */ /* 0x004ea20008000800 */
[----:B------:R-:W-:Y:S02]  /*33c0*/  USHF.R.U32.HI UR6, URZ, 0x4, UR6 ;  /* 0x00000004ff067899 */ /* 0x000fe40008011606 */
[----:B------:R-:W-:Y:S02]  /*33d0*/  USHF.R.S32.HI UR4, URZ, 0x1f, UR5 ;  /* 0x0000001fff047899 */ /* 0x000fe40008011405 */
[----:B------:R-:W-:-:S02]  /*33e0*/  ULOP3.LUT UR6, UR6, 0x3fff, URZ, 0xc0, !UPT ;  /* 0x00003fff06067892 */ /* 0x000fc4000f8ec0ff */
[----:B------:R-:W-:Y:S02]  /*33f0*/  ULEA.HI UR4, UR4, UR5, URZ, 0x6 ;  /* 0x0000000504047291 */ /* 0x000fe4000f8f30ff */
[----:B------:R-:W-:Y:S02]  /*3400*/  USHF.R.U32.HI UR5, URZ, 0x4, UR7 ;  /* 0x00000004ff057899 */ /* 0x000fe40008011607 */
[----:B------:R-:W-:Y:S02]  /*3410*/  USHF.R.S32.HI UR28, URZ, 0x6, UR4 ;  /* 0x00000006ff1c7899 */ /* 0x000fe40008011404 */
[----:B------:R-:W-:Y:S02]  /*3420*/  ULOP3.LUT UR5, UR5, 0x3fff, URZ, 0xc0, !UPT ;  /* 0x00003fff05057892 */ /* 0x000fe4000f8ec0ff */
[----:B------:R-:W-:Y:S02]  /*3430*/  UISETP.LT.AND UP0, UPT, UR28, 0x1, UPT ;  /* 0x000000011c00788c */ /* 0x000fe4000bf01270 */
[----:B------:R-:W-:-:S02]  /*3440*/  ULOP3.LUT UR20, UR6, 0x10000, URZ, 0xfc, !UPT ;  /* 0x0001000006147892 */ /* 0x000fc4000f8efcff */
[----:B------:R-:W-:Y:S02]  /*3450*/  USEL UR29, UR28, 0x1, !UP0 ;  /* 0x000000011c1d7887 */ /* 0x000fe4000c000000 */
[----:B------:R-:W-:Y:S02]  /*3460*/  ULOP3.LUT UR21, UR5, 0x10000, URZ, 0xfc, !UPT ;  /* 0x0001000005157892 */ /* 0x000fe4000f8efcff */
[----:B------:R-:W-:Y:S02]  /*3470*/  UIADD3 UR29, UPT, UPT, -UR29, URZ, URZ ;  /* 0x000000ff1d1d7290 */ /* 0x000fe4000fffe1ff */
[----:B-1----:R-:W-:Y:S01]  /*3480*/  UISETP.GE.AND UP4, UPT, UR8, 0x1, UPT ;  /* 0x000000010800788c */ /* 0x002fe2000bf86270 */
[----:B------:R-:W-:Y:S01]  /*3490*/  UMOV UR24, 0x0 ;  /* 0x0000000000187882 */ /* 0x000fe20000000000 */
[----:B------:R-:W-:Y:S01]  /*34a0*/  UMOV UR25, 0x44004a0 ;  /* 0x044004a000197882 */ /* 0x000fe20000000000 */
[----:B--2---:R-:W-:-:S15]  /*34b0*/  R2UR UR30, R0 ;  /* 0x00000000001e72ca */ /* 0x004fde00000e0000 */
.L_x_66:
[----:B------:R-:W-:Y:S02]  /*34c0*/  LEA R0, R10, UR17, 0x3 ;  /* 0x000000110a007c11 */ /* 0x000fe4000f8e18ff */
[----:B------:R-:W-:Y:S02]  /*34d0*/  SHF.L.U32 R2, R9, 0x1f, RZ ;  /* 0x0000001f09027819 */ /* 0x000fe400000006ff */
[----:B------:R-:W-:Y:S01]  /*34e0*/  PLOP3.LUT P0, PT, PT, PT, UP4, 0x80, 0x8 ;  /* 0x000000000008781c */ /* 0x000fe20003f0f048 */
[----:B------:R-:W-:Y:S01]  /*34f0*/  VIADD R3, R0, 0xa0 ;  /* 0x000000a000037836 */ /* 0x000fe20000000000 */
[----:B-1----:R-:W1:Y:S02]  /*3500*/  SYNCS.PHASECHK.TRANS64.TRYWAIT P1, [R0+URZ+0x90], R2 ;  /* 0x00009002000075a7 */ /* 0x002e6400080211ff */
[----:B-1-3--:R-:W-:Y:S09]  /*3510*/  @!P1 BRA `(.L_x_60) ;  /* 0x0000006400b09947 */ /* 0x00aff20003800000 */
.L_x_147:
[----:B------:R-:W-:Y:S01]  /*3520*/  LEA R4, R10, UR17, 0x4 ;  /* 0x000000110a047c11 */ /* 0x000fe2000f8e20ff */
[----:B------:R-:W-:Y:S01]  /*3530*/  @UP4 ULEA UR4, UR14, UR17, 0x3 ;  /* 0x000000110e044291 */ /* 0x000fe2000f8e18ff */
[----:B------:R-:W-:Y:S01]  /*3540*/  PLOP3.LUT P2, PT, PT, PT, PT, 0x80, 0x8 ;  /* 0x000000000008781c */ /* 0x000fe20003f4f070 */
[----:B------:R-:W-:Y:S01]  /*3550*/  ULEA UR23, UR22, UR17, 0x3 ;  /* 0x0000001116177291 */ /* 0x000fe2000f8e18ff */
[----:B------:R-:W-:Y:S02]  /*3560*/  PRMT R3, RZ, 0x654, R3 ;  /* 0x00000654ff037816 */ /* 0x000fe40000000003 */
[----:B------:R-:W2:Y:S01]  /*3570*/  LDS.128 R4, [R4+0x120] ;  /* 0x0001200004047984 */ /* 0x000ea20000000c00 */
[----:B-1----:R-:W-:Y:S02]  /*3580*/  @P0 SHF.L.U32 R2, R8, 0x1f, RZ ;  /* 0x0000001f08020819 */ /* 0x002fe400000006ff */
[----:B------:R-:W-:Y:S01]  /*3590*/  SHF.L.U32 R0, R11, 0x1f, RZ ;  /* 0x0000001f0b007819 */ /* 0x000fe200000006ff */
[----:B------:R-:W-:Y:S01]  /*35a0*/  @!PT LDS RZ, [RZ] ;  /* 0x00000000fffff984 */ /* 0x000fe20000000800 */
[----:B------:R-:W-:Y:S01]  /*35b0*/  @!PT LDS RZ, [RZ] ;  /* 0x00000000fffff984 */ /* 0x000fe20000000800 */
[----:B------:R-:W-:Y:S01]  /*35c0*/  @!PT LDS RZ, [RZ] ;  /* 0x00000000fffff984 */ /* 0x000fe20000000800 */
[----:B------:R-:W-:Y:S01]  /*35d0*/  @!PT LDS RZ, [RZ] ;  /* 0x00000000fffff984 */ /* 0x000fe20000000800 */
[----:B------:R1:W-:Y:S06]  /*35e0*/  MEMBAR.ALL.CTA ;  /* 0x0000000000007992 */ /* 0x0003ec0000008000 */
[----:B-1----:R-:W1:Y:S02]  /*35f0*/  FENCE.VIEW.ASYNC.S ;  /* 0x00000000000073c6 */ /* 0x002e640000000000 */
[----:B-1----:R1:W-:Y:S01]  /*3600*/  SYNCS.ARRIVE.TRANS64.RED.A1T0 RZ, [R3+URZ], RZ ;  /* 0x000000ff03ff79a7 */ /* 0x0023e200081004ff */
[----:B------:R1:W3:Y:S01]  /*3610*/  @P0 SYNCS.PHASECHK.TRANS64.TRYWAIT P2, [UR4], R2 ;  /* 0x00000002ff0005a7 */ /* 0x0002e20008041104 */
[----:B------:R-:W-:Y:S01]  /*3620*/  ULEA.HI UR4, UR22, UR22, URZ, 0x1 ;  /* 0x0000001616047291 */ /* 0x000fe2000f8f08ff */
[----:B--2---:R-:W-:-:S03]  /*3630*/  LOP3.LUT P1, RZ, R6, 0x1, RZ, 0xc0, !PT ;  /* 0x0000000106ff7812 */ /* 0x004fc6000782c0ff */
[----:B------:R-:W-:Y:S02]  /*3640*/  USHF.L.U32 UR18, UR4, 0x7, URZ ;  /* 0x0000000704127899 */ /* 0x000fe400080006ff */
[----:B------:R-:W-:Y:S02]  /*3650*/  ULOP3.LUT UR4, UR4, 0xffe, URZ, 0xc0, !UPT ;  /* 0x00000ffe04047892 */ /* 0x000fe4000f8ec0ff */
[----:B------:R-:W-:Y:S02]  /*3660*/  ULOP3.LUT UR18, UR18, 0xffffff00, URZ, 0xc0, !UPT ;  /* 0xffffff0012127892 */ /* 0x000fe4000f8ec0ff */
[----:B------:R-:W-:Y:S02]  /*3670*/  UIADD3 UR4, UPT, UPT, -UR4, UR22, URZ ;  /* 0x0000001604047290 */ /* 0x000fe4000fffe1ff */
[----:B------:R-:W-:Y:S01]  /*3680*/  UIADD3 UR18, UPT, UPT, UR30, UR18, URZ ;  /* 0x000000121e127290 */ /* 0x000fe2000fffe0ff */
[----:B------:R-:W2:Y:S03]  /*3690*/  SYNCS.PHASECHK.TRANS64.TRYWAIT P0, [UR23+0xd0], R0 ;  /* 0x0000d000ff0075a7 */ /* 0x000ea60008001117 */
[----:B------:R-:W-:Y:S01]  /*36a0*/  ULEA UR18, UR4, UR18, 0x14 ;  /* 0x0000001204127291 */ /* 0x000fe2000f8ea0ff */
[----:B-123--:R-:W-:Y:S11]  /*36b0*/  @!P0 BRA `(.L_x_61) ;  /* 0x00000064005c8947 */ /* 0x00eff60003800000 */
.L_x_149:
[----:B------:R-:W-:Y:S01]  /*36c0*/  IADD3 R10, PT, PT, R10, 0x1, RZ ;  /* 0x000000010a0a7810 */ /* 0x000fe20007ffe0ff */
[----:B------:R-:W-:Y:S06]  /*36d0*/  BRA.U !UP4, `(.L_x_62) ;  /* 0x000000010c987547 */ /* 0x000fec000b800000 */
[----:B------:R-:W-:Y:S01]  /*36e0*/  UPLOP3.LUT UP2, UPT, UPT, UPT, UPT, 0x40, 0x4 ;  /* 0x000000000004789c */ /* 0x000fe20003f4e870 */
[----:B------:R-:W-:Y:S01]  /*36f0*/  UMOV UR16, UR29 ;  /* 0x0000001d00107c82 */ /* 0x000fe20008000000 */
[----:B------:R-:W-:Y:S01]  /*3700*/  UMOV UR15, UR28 ;  /* 0x0000001c000f7c82 */ /* 0x000fe20008000000 */
[----:B------:R-:W-:-:S08]  /*3710*/  UMOV UR6, UR14 ;  /* 0x0000000e00067c82 */ /* 0x000fd00008000000 */
.L_x_65:
[----:B------:R-:W-:Y:S02]  /*3720*/  UIADD3 UR16, UPT, UPT, UR16, 0x1, URZ ;  /* 0x0000000110107890 */ /* 0x000fe4000fffe0ff */
[----:B--2---:R-:W-:Y:S02]  /*3730*/  ULEA UR5, UR6, UR17, 0x3 ;  /* 0x0000001106057291 */ /* 0x004fe4000f8e18ff */
[----:B------:R-:W-:Y:S01]  /*3740*/  UISETP.NE.AND UP3, UPT, UR16, URZ, UPT ;  /* 0x000000ff1000728c */ /* 0x000fe2000bf65270 */
[----:B---3--:R-:W-:Y:S10]  /*3750*/  @P2 BRA `(.L_x_63) ;  /* 0x00000000000c2947 */ /* 0x008ff40003800000 */
[----:B-1----:R-:W-:Y:S04]  /*3760*/  SHF.L.U32 R2, R8, 0x1f, RZ ;  /* 0x0000001f08027819 */ /* 0x002fe800000006ff */
[----:B------:R-:W1:Y:S02]  /*3770*/  SYNCS.PHASECHK.TRANS64.TRYWAIT P0, [UR5], R2 ;  /* 0x00000002ff0075a7 */ /* 0x000e640008001105 */
[----:B-1----:R-:W-:Y:S05]  /*3780*/  @!P0 BRA `(.L_x_64) ;  /* 0x0000006400408947 */ /* 0x002fea0003800000 */
.L_x_63:
[----:B------:R-:W-:Y:S01]  /*3790*/  UISETP.NE.AND UP0, UPT, UR15, 0x1, UPT ;  /* 0x000000010f00788c */ /* 0x000fe2000bf05270 */
[----:B------:R-:W-:Y:S01]  /*37a0*/  PLOP3.LUT P2, PT, PT, PT, PT, 0x80, 0x8 ;  /* 0x000000000008781c */ /* 0x000fe20003f4f070 */
[----:B------:R-:W-:Y:S02]  /*37b0*/  UIADD3 UR4, UPT, UPT, UR6, 0x1, URZ ;  /* 0x0000000106047890 */ /* 0x000fe4000fffe0ff */
[----:B------:R-:W-:Y:S02]  /*37c0*/  ULEA UR12, UR6, UR21, 0xa ;  /* 0x00000015060c7291 */ /* 0x000fe4000f8e50ff */
[----:B------:R-:W-:Y:S01]  /*37d0*/  UISETP.NE.AND UP1, UPT, UR4, 0x4, UPT ;  /* 0x000000040400788c */ /* 0x000fe2000bf25270 */
[----:B------:R-:W-:Y:S01]  /*37e0*/  PLOP3.LUT P0, PT, PT, PT, UP0, 0x80, 0x8 ;  /* 0x000000000008781c */ /* 0x000fe20003f0f008 */
[----:B------:R-:W-:Y:S02]  /*37f0*/  UIADD3 UR10, UPT, UPT, UR12, 0x2, URZ ;  /* 0x000000020c0a7890 */ /* 0x000fe4000fffe0ff */
[----:B------:R-:W-:Y:S02]  /*3800*/  USEL UR7, URZ, 0x1, UP1 ;  /* 0x00000001ff077887 */ /* 0x000fe40008800000 */
[----:B------:R-:W-:Y:S02]  /*3810*/  USEL UR14, UR4, URZ, UP1 ;  /* 0x000000ff040e7287 */ /* 0x000fe40008800000 */
[----:B------:R-:W-:Y:S02]  /*3820*/  UIADD3 UR15, UPT, UPT, UR15, -0x1, URZ ;  /* 0xffffffff0f0f7890 */ /* 0x000fe4000fffe0ff */
[----:B------:R-:W-:Y:S01]  /*3830*/  @UP0 ULEA UR4, UR14, UR17, 0x3 ;  /* 0x000000110e040291 */ /* 0x000fe2000f8e18ff */
[----:B------:R-:W-:Y:S01]  /*3840*/  LOP3.LUT R8, R8, UR7, RZ, 0x3c, !PT ;  /* 0x0000000708087c12 */ /* 0x000fe2000f8e3cff */
[----:B------:R-:W-:Y:S01]  /*3850*/  UIADD3 UR7, UPT, UPT, UR5, 0x20, URZ ;  /* 0x0000002005077890 */ /* 0x000fe2000fffe0ff */
[----:B------:R-:W-:Y:S02]  /*3860*/  UMOV UR13, 0x80004020 ;  /* 0x80004020000d7882 */ /* 0x000fe40000000000 */
[----:B-1----:R-:W-:Y:S01]  /*3870*/  @P0 SHF.L.U32 R0, R8, 0x1f, RZ ;  /* 0x0000001f08000819 */ /* 0x002fe200000006ff */
[----:B------:R-:W-:Y:S01]  /*3880*/  UMOV UR5, 0x80004020 ;  /* 0x8000402000057882 */ /* 0x000fe20000000000 */
[----:B------:R-:W-:Y:S01]  /*3890*/  UMOV UR11, 0x80004020 ;  /* 0x80004020000b7882 */ /* 0x000fe20000000000 */
[----:B------:R-:W-:Y:S01]  /*38a0*/  UMOV UR9, 0x80004020 ;  /* 0x8000402000097882 */ /* 0x000fe20000000000 */
[----:B------:R2:W3:Y:S01]  /*38b0*/  @P0 SYNCS.PHASECHK.TRANS64.TRYWAIT P2, [UR4], R0 ;  /* 0x00000000ff0005a7 */ /* 0x0004e20008041104 */
[----:B------:R-:W-:Y:S03]  /*38c0*/  ULEA UR4, UR6, UR20, 0x8 ;  /* 0x0000001406047291 */ /* 0x000fe6000f8e40ff */
[----:B------:R-:W-:Y:S01]  /*38d0*/  UMOV UR6, UR14 ;  /* 0x0000000e00067c82 */ /* 0x000fe20008000000 */
[----:B------:R-:W-:Y:S05]  /*38e0*/  UIADD3 UR8, UPT, UPT, UR4, 0x2, URZ ;  /* 0x0000000204087890 */ /* 0x000fea000fffe0ff */
[----:B------:R2:W-:Y:S01]  /*38f0*/  UTCIMMA gdesc[UR4], gdesc[UR12], tmem[UR18], tmem[UR26], idesc[UR27], UP2 ;  /* 0x00ff1a0c040075ea */ /* 0x0005e20009000112 */
[----:B------:R-:W-:Y:S03]  /*3900*/  UPLOP3.LUT UP2, UPT, UPT, UPT, UPT, 0x80, 0x8 ;  /* 0x000000000008789c */ /* 0x000fe60003f4f070 */
[----:B------:R2:W-:Y:S01]  /*3910*/  UTCIMMA gdesc[UR8], gdesc[UR10], tmem[UR18], tmem[UR24], idesc[UR25], UPT ;  /* 0x00ff180a080075ea */ /* 0x0005e2000b800112 */
[----:B------:R2:W-:Y:S01]  /*3920*/  UTCBAR.MULTICAST [UR7], URZ, UR19 ;  /* 0x000000ff070073e9 */ /* 0x0005e20008000813 */
[----:B------:R-:W-:Y:S06]  /*3930*/  BRA.U UP3, `(.L_x_65) ;  /* 0xfffffffd03787547 */ /* 0x000fec000b83ffff */
.L_x_62:
[----:B--2---:R-:W-:Y:S01]  /*3940*/  UIADD3 UR4, UPT, UPT, UR22, 0x1, URZ ;  /* 0x0000000116047890 */ /* 0x004fe2000fffe0ff */
[C---:B------:R-:W-:Y:S01]  /*3950*/  ISETP.NE.AND P0, PT, R10.reuse, 0x2, PT ;  /* 0x000000020a00780c */ /* 0x040fe20003f05270 */
[----:B------:R-:W-:Y:S02]  /*3960*/  UIADD3 UR5, UPT, UPT, UR23, 0xb0, URZ ;  /* 0x000000b017057890 */ /* 0x000fe4000fffe0ff */
[----:B------:R-:W-:Y:S01]  /*3970*/  UISETP.NE.AND UP0, UPT, UR4, 0x4, UPT ;  /* 0x000000040400788c */ /* 0x000fe2000bf05270 */
[----:B-1----:R-:W-:Y:S02]  /*3980*/  SEL R0, RZ, 0x1, P0 ;  /* 0x00000001ff007807 */ /* 0x002fe40000000000 */
[----:B------:R-:W-:Y:S01]  /*3990*/  SEL R10, R10, RZ, P0 ;  /* 0x000000ff0a0a7207 */ /* 0x000fe20000000000 */
[----:B------:R-:W-:Y:S01]  /*39a0*/  USEL UR6, URZ, 0x1, UP0 ;  /* 0x00000001ff067887 */ /* 0x000fe20008000000 */
[----:B------:R-:W-:Y:S01]  /*39b0*/  LOP3.LUT R9, R9, R0, RZ, 0x3c, !PT ;  /* 0x0000000009097212 */ /* 0x000fe200078e3cff */
[----:B------:R-:W-:Y:S01]  /*39c0*/  USEL UR22, UR4, URZ, UP0 ;  /* 0x000000ff04167287 */ /* 0x000fe20008000000 */
[----:B------:R1:W-:Y:S03]  /*39d0*/  UTCBAR [UR5], URZ ;  /* 0x000000ff050073e9 */ /* 0x0003e600080000ff */
[----:B------:R-:W-:Y:S01]  /*39e0*/  LOP3.LUT R11, R11, UR6, RZ, 0x3c, !PT ;  /* 0x000000060b0b7c12 */ /* 0x000fe2000f8e3cff */
[----:B------:R-:W-:Y:S07]  /*39f0*/  @P1 BRA `(.L_x_66) ;  /* 0xfffffff800b01947 */ /* 0x000fee000383ffff */
[----:B------:R-:W2:Y:S01]  /*3a00*/  S2UR UR8, SR_CgaCtaId ;  /* 0x00000000000879c3 */ /* 0x000ea20000008800 */
[----:B------:R-:W-:Y:S01]  /*3a10*/  ELECT P0, URZ, PT ;  /* 0x0000000000ff782f */ /* 0x000fe20003800000 */
[----:B------:R-:W-:Y:S01]  /*3a20*/  IMAD.MOV.U32 R0, RZ, RZ, 0x1 ;  /* 0x00000001ff007424 */ /* 0x000fe200078e00ff */
[----:B------:R-:W-:Y:S01]  /*3a30*/  UIADD3 UR17, UPT, UPT, UR17, 0xd0, URZ ;  /* 0x000000d011117890 */ /* 0x000fe2000fffe0ff */
[----:B------:R-:W-:Y:S01]  /*3a40*/  SHF.L.U32 R2, R11, 0x1f, RZ ;  /* 0x0000001f0b027819 */ /* 0x000fe200000006ff */
[----:B------:R-:W-:-:S03]  /*3a50*/  UMOV UR4, 0x40 ;  /* 0x0000004000047882 */ /* 0x000fc60000000000 */
[----:B------:R-:W-:Y:S01]  /*3a60*/  UVIRTCOUNT.DEALLOC.SMPOOL 0x80 ;  /* 0x000000800000784c */ /* 0x000fe20000000000 */
[----:B--2---:R-:W-:Y:S02]  /*3a70*/  ULEA UR8, UR8, UR4, 0x18 ;  /* 0x0000000408087291 */ /* 0x004fe4000f8ec0ff */
[----:B------:R-:W-:-:S07]  /*3a80*/  ULEA UR4, UR22, UR17, 0x3 ;  /* 0x0000001116047291 */ /* 0x000fce000f8e18ff */
[----:B------:R2:W-:Y:S02]  /*3a90*/  @P0 STS.U8 [UR8+0x1c], R0 ;  /* 0x00001c00ff000988 */ /* 0x0005e40008000008 */
[----:B------:R-:W4:Y:S02]  /*3aa0*/  SYNCS.PHASECHK.TRANS64.TRYWAIT P0, [UR4], R2 ;  /* 0x00000002ff0075a7 */ /* 0x000f240008001104 */
[----:B--2-4-:R-:W-:Y:S05]  /*3ab0*/  @!P0 BRA `(.L_x_67) ;  /* 0x00000060008c8947 */ /* 0x014fea0003800000 */
.L_x_152:
[----:B------:R-:W-:-:S04]  /*3ac0*/  UIADD3 UR4, UPT, UPT, UR22, 0x1, URZ ;  /* 0x0000000116047890 */ /* 0x000fc8000fffe0ff */
[----:B------:R-:W-:-:S04]  /*3ad0*/  UISETP.NE.AND UP0, UPT, UR4, 0x4, UPT ;  /* 0x000000040400788c */ /* 0x000fc8000bf05270 */
[----:B------:R-:W-:Y:S02]  /*3ae0*/  USEL UR6, URZ, 0x1, UP0 ;  /* 0x00000001ff067887 */ /* 0x000fe40008000000 */
[----:B------:R-:W-:-:S04]  /*3af0*/  USEL UR4, UR4, URZ, UP0 ;  /* 0x000000ff04047287 */ /* 0x000fc80008000000 */
[----:B-1----:R-:W-:Y:S01]  /*3b00*/  ULEA UR5, UR4, UR17, 0x3 ;  /* 0x0000001104057291 */ /* 0x002fe2000f8e18ff */
[----:B--2---:R-:W-:-:S04]  /*3b10*/  LOP3.LUT R2, R11, UR6, RZ, 0x3c, !PT ;  /* 0x000000060b027c12 */ /* 0x004fc8000f8e3cff */
[----:B------:R-:W-:-:S04]  /*3b20*/  SHF.L.U32 R3, R2, 0x1f, RZ ;  /* 0x0000001f02037819 */ /* 0x000fc800000006ff */
[----:B------:R-:W1:Y:S02]  /*3b30*/  SYNCS.PHASECHK.TRANS64.TRYWAIT P0, [UR5], R3 ;  /* 0x00000003ff0075a7 */ /* 0x000e640008001105 */
[----:B-1----:R-:W-:Y:S05]  /*3b40*/  @!P0 BRA `(.L_x_68) ;  /* 0x0000006000808947 */ /* 0x002fea0003800000 */
.L_x_154:
        /* <DEDUP_REMOVED lines=9> */
.L_x_156:
[----:B------:R-:W-:-:S04]  /*3be0*/  UIADD3 UR4, UPT, UPT, UR4, 0x1, URZ ;  /* 0x0000000104047890 */ /* 0x000fc8000fffe0ff */
[----:B------:R-:W-:-:S04]  /*3bf0*/  UISETP.NE.AND UP0, UPT, UR4, 0x4, UPT ;  /* 0x000000040400788c */ /* 0x000fc8000bf05270 */
[----:B------:R-:W-:Y:S02]  /*3c00*/  USEL UR5, URZ, 0x1, UP0 ;  /* 0x00000001ff057887 */ /* 0x000fe40008000000 */
[----:B------:R-:W-:-:S04]  /*3c10*/  USEL UR4, UR4, URZ, UP0 ;  /* 0x000000ff04047287 */ /* 0x000fc80008000000 */
[----:B------:R-:W-:Y:S01]  /*3c20*/  ULEA UR4, UR4, UR17, 0x3 ;  /* 0x0000001104047291 */ /* 0x000fe2000f8e18ff */
[----:B------:R-:W-:-:S04]  /*3c30*/  LOP3.LUT R2, R2, UR5, RZ, 0x3c, !PT ;  /* 0x0000000502027c12 */ /* 0x000fc8000f8e3cff */
[----:B------:R-:W-:-:S04]  /*3c40*/  SHF.L.U32 R2, R2, 0x1f, RZ ;  /* 0x0000001f02027819 */ /* 0x000fc800000006ff */
[----:B------:R-:W2:Y:S02]  /*3c50*/  SYNCS.PHASECHK.TRANS64.TRYWAIT P0, [UR4], R2 ;  /* 0x00000002ff0075a7 */ /* 0x000ea40008001104 */
[----:B--2---:R-:W-:Y:S05]  /*3c60*/  @!P0 BRA `(.L_x_70) ;  /* 0x0000006000688947 */ /* 0x004fea0003800000 */
.L_x_158:
[----:B------:R-:W-:Y:S01]  /*3c70*/  NOP ;  /* 0x0000000000007918 */ /* 0x000fe20000000000 */
[----:B-1----:R-:W1:Y:S01]  /*3c80*/  LDS R0, [UR8+0x14] ;  /* 0x00001408ff007984 */ /* 0x002e620008000800 */
[----:B------:R-:W-:Y:S01]  /*3c90*/  ULOP3.LUT UR4, UR30, 0xffff, URZ, 0xc0, !UPT ;  /* 0x0000ffff1e047892 */ /* 0x000fe2000f8ec0ff */
[----:B------:R-:W-:Y:S01]  /*3ca0*/  UMOV UR5, 0xffff ;  /* 0x0000ffff00057882 */ /* 0x000fe20000000000 */
[----:B------:R-:W-:Y:S02]  /*3cb0*/  UMOV UR6, 0x1 ;  /* 0x0000000100067882 */ /* 0x000fe40000000000 */
[----:B------:R-:W-:-:S04]  /*3cc0*/  USHF.R.U32.HI UR4, URZ, 0x5, UR4 ;  /* 0x00000005ff047899 */ /* 0x000fc80008011604 */
[----:B------:R-:W-:Y:S02]  /*3cd0*/  USHF.L.U32 UR5, UR5, UR4, URZ ;  /* 0x0000000405057299 */ /* 0x000fe400080006ff */
[----:B------:R-:W-:-:S04]  /*3ce0*/  USHF.L.U32 UR4, UR6, UR4, URZ ;  /* 0x0000000406047299 */ /* 0x000fc800080006ff */
[----:B-1----:R-:W-:-:S04]  /*3cf0*/  LOP3.LUT R0, R0, UR5, RZ, 0xc0, !PT ;  /* 0x0000000500007c12 */ /* 0x002fc8000f8ec0ff */
[----:B------:R-:W-:-:S13]  /*3d00*/  ISETP.NE.AND P0, PT, R0, UR5, PT ;  /* 0x0000000500007c0c */ /* 0x000fda000bf05270 */
[----:B------:R-:W-:Y:S05]  /*3d10*/  @P0 BRA `(.L_x_71) ;  /* 0x0000000000580947 */ /* 0x000fea0003800000 */
[----:B------:R-:W1:Y:S02]  /*3d20*/  LDS R0, [UR8+0x18] ;  /* 0x00001808ff007984 */ /* 0x000e640008000800 */
[----:B-1----:R-:W-:-:S04]  /*3d30*/  LOP3.LUT R0, R0, UR4, RZ, 0xc0, !PT ;  /* 0x0000000400007c12 */ /* 0x002fc8000f8ec0ff */
[----:B------:R-:W-:-:S13]  /*3d40*/  ISETP.NE.AND P0, PT, R0, UR4, PT ;  /* 0x0000000400007c0c */ /* 0x000fda000bf05270 */
[----:B------:R-:W-:Y:S05]  /*3d50*/  @P0 BRA `(.L_x_72) ;  /* 0x00000000003c0947 */ /* 0x000fea0003800000 */
[----:B------:R-:W1:Y:S01]  /*3d60*/  S2R R2, SR_LANEID ;  /* 0x0000000000027919 */ /* 0x000e620000000000 */
[----:B------:R-:W-:-:S06]  /*3d70*/  ULOP3.LUT UR5, URZ, UR5, URZ, 0x33, !UPT ;  /* 0x00000005ff057292 */ /* 0x000fcc000f8e33ff */
[----:B------:R-:W-:-:S04]  /*3d80*/  IMAD.U32 R0, RZ, RZ, UR5 ;  /* 0x00000005ff007e24 */ /* 0x000fc8000f8e00ff */
[----:B------:R2:W4:Y:S02]  /*3d90*/  REDUX UR7, R0 ;  /* 0x00000000000773c4 */ /* 0x0005240000000000 */
[----:B------:R1:W-:Y:S01]  /*3da0*/  UTCATOMSWS.AND URZ, UR5 ;  /* 0x0000000500ff79e3 */ /* 0x0003e20008000000 */
[----:B--2---:R-:W-:Y:S01]  /*3db0*/  LOP3.LUT R0, RZ, UR4, RZ, 0x33, !PT ;  /* 0x00000004ff007c12 */ /* 0x004fe2000f8e33ff */
[----:B------:R-:W-:Y:S02]  /*3dc0*/  VOTEU.ANY UR4, UPT, PT ;  /* 0x0000000000047886 */ /* 0x000fe400038e0100 */
[----:B------:R-:W-:Y:S02]  /*3dd0*/  UFLO.U32 UR4, UR4 ;  /* 0x00000004000472bd */ /* 0x000fe400080e0000 */
[----:B------:R-:W2:Y:S04]  /*3de0*/  REDUX UR6, R0 ;  /* 0x00000000000673c4 */ /* 0x000ea80000000000 */
[----:B-1----:R-:W-:-:S02]  /*3df0*/  ISETP.EQ.U32.AND P0, PT, R2, UR4, PT ;  /* 0x0000000402007c0c */ /* 0x002fc4000bf02070 */
[----:B----4-:R-:W-:-:S11]  /*3e00*/  MOV R2, UR7 ;  /* 0x0000000700027c02 */ /* 0x010fd60008000f00 */
[----:B------:R1:W-:Y:S01]  /*3e10*/  @P0 ATOMS.AND RZ, [UR8+0x14], R2 ;  /* 0x00001402ffff098c */ /* 0x0003e2000a800008 */
[----:B--2---:R-:W-:-:S05]  /*3e20*/  IMAD.U32 R0, RZ, RZ, UR6 ;  /* 0x00000006ff007e24 */ /* 0x004fca000f8e00ff */
[----:B------:R1:W-:Y:S01]  /*3e30*/  @P0 ATOMS.AND RZ, [UR8+0x18], R0 ;  /* 0x00001800ffff098c */ /* 0x0003e2000a800008 */
[----:B------:R-:W-:Y:S05]  /*3e40*/  BRA `(.L_x_73) ;  /* 0x0000000000147947 */ /* 0x000fea0003800000 */
.L_x_72:
[----:B------:R-:W-:Y:S02]  /*3e50*/  MOV R2, 0x3e70 ;  /* 0x00003e7000027802 */ /* 0x000fe40000000f00 */
[----:B---3-5:R-:W-:Y:S05]  /*3e60*/  CALL.REL.NOINC `($__internal_0_$__cuda_sm10x_tcgen05_guardrail_trap_col_being_dealloced_not_returned_by_alloc) ;  /* 0x00000064004c7944 */ /* 0x028fea0003c00000 */
[----:B------:R-:W-:Y:S05]  /*3e70*/  BRA `(.L_x_73) ;  /* 0x0000000000087947 */ /* 0x000fea0003800000 */
.L_x_71:
[----:B------:R-:W-:Y:S02]  /*3e80*/  MOV R2, 0x3ea0 ;  /* 0x00003ea000027802 */ /* 0x000fe40000000f00 */
[----:B---3-5:R-:W-:Y:S05]  /*3e90*/  CALL.REL.NOINC `($__internal_2_$__cuda_sm10x_tcgen05_guardrail_trap_unallocated_columns_being_dealloced) ;  /* 0x0000006400587944 */ /* 0x028fea0003c00000 */
.L_x_73:
[----:B------:R-:W-:Y:S01]  /*3ea0*/  NOP ;  /* 0x0000000000007918 */ /* 0x000fe20000000000 */
[----:B------:R-:W-:Y:S05]  /*3eb0*/  EXIT ;  /* 0x000000000000794d */ /* 0x000fea0003800000 */
.L_x_55:
[----:B------:R-:W-:-:S09]  /*3ec0*/  UISETP.NE.OR UP0, UPT, UR17, 0x3, !UP3 ;  /* 0x000000031100788c */ /* 0x000fd2000df05670 */
[----:B------:R-:W-:Y:S05]  /*3ed0*/  BRA.U UP0, `(.L_x_74) ;  /* 0x0000001100587547 */ /* 0x000fea000b800000 */
[----:B------:R-:W2:Y:S01]  /*3ee0*/  LDCU UR31, c[0x0][0x370] ;  /* 0x00006e00ff1f77ac */ /* 0x000ea20008000800 */
[----:B------:R-:W3:Y:S01]  /*3ef0*/  LDC.64 R16, c[0x0][0x348] ;  /* 0x0000d200ff107b82 */ /* 0x000ee20000000a00 */
[----:B------:R-:W-:Y:S02]  /*3f00*/  HFMA2 R13, -RZ, RZ, 0, 0 ;  /* 0x00000000ff0d7431 */ /* 0x000fe400000001ff */
[----:B------:R-:W-:Y:S01]  /*3f10*/  IMAD.MOV.U32 R15, RZ, RZ, 0x1 ;  /* 0x00000001ff0f7424 */ /* 0x000fe200078e00ff */
[----:B------:R-:W2:Y:S01]  /*3f20*/  LDCU.128 UR48, c[0x0][0xb10] ;  /* 0x00016200ff3077ac */ /* 0x000ea20008000c00 */
[----:B------:R-:W-:Y:S01]  /*3f30*/  IMAD.MOV.U32 R14, RZ, RZ, RZ ;  /* 0x000000ffff0e7224 */ /* 0x000fe200078e00ff */
[----:B------:R-:W-:Y:S01]  /*3f40*/  MOV R7, 0x1000 ;  /* 0x0000100000077802 */ /* 0x000fe20000000f00 */
[----:B------:R-:W4:Y:S01]  /*3f50*/  LDCU UR30, c[0x0][0x374] ;  /* 0x00006e80ff1e77ac */ /* 0x000f220008000800 */
[----:B------:R-:W1:Y:S01]  /*3f60*/  LDC.64 R2, c[0x0][0x888] ;  /* 0x00022200ff027b82 */ /* 0x000e620000000a00 */
[----:B------:R-:W4:Y:S01]  /*3f70*/  LDCU UR15, c[0x0][0xb0c] ;  /* 0x00016180ff0f77ac */ /* 0x000f220008000800 */
[----:B------:R-:W3:Y:S06]  /*3f80*/  LDCU UR40, c[0x0][0xb20] ;  /* 0x00016400ff2877ac */ /* 0x000eec0008000800 */
[----:B------:R-:W1:Y:S01]  /*3f90*/  LDC.64 R4, c[0x0][0x890] ;  /* 0x00022400ff047b82 */ /* 0x000e620000000a00 */
[----:B------:R-:W3:Y:S01]  /*3fa0*/  LDCU UR4, c[0x0][0xb30] ;  /* 0x00016600ff0477ac */ /* 0x000ee20008000800 */
[----:B------:R-:W-:Y:S01]  /*3fb0*/  UMOV UR21, 0x400 ;  /* 0x0000040000157882 */ /* 0x000fe20000000000 */
[----:B--2---:R-:W-:-:S02]  /*3fc0*/  UIMAD.WIDE.U32 UR6, UR31, UR48, URZ ;  /* 0x000000301f0672a5 */ /* 0x004fc4000f8e00ff */
[----:B----4-:R-:W-:Y:S02]  /*3fd0*/  UIMAD.WIDE.U32 UR8, UR30, UR51, URZ ;  /* 0x000000331e0872a5 */ /* 0x010fe4000f8e00ff */
[----:B------:R-:W-:Y:S02]  /*3fe0*/  ULEA UR21, UR45, UR21, 0x18 ;  /* 0x000000152d157291 */ /* 0x000fe4000f8ec0ff */
[----:B------:R-:W-:Y:S02]  /*3ff0*/  UPLOP3.LUT UP3, UPT, UPT, UPT, UPT, 0x40, 0x4 ;  /* 0x000000000004789c */ /* 0x000fe40003f6e870 */
[----:B------:R-:W-:Y:S01]  /*4000*/  UIADD3 UR37, UPT, UPT, UR21, 0x58, URZ ;  /* 0x0000005815257890 */ /* 0x000fe2000fffe0ff */
[----:B------:R-:W-:Y:S01]  /*4010*/  UMOV UR6, UR7 ;  /* 0x0000000700067c82 */ /* 0x000fe20008000000 */
[----:B------:R-:W-:Y:S01]  /*4020*/  UMOV UR38, UR9 ;  /* 0x0000000900267c82 */ /* 0x000fe20008000000 */
[----:B------:R-:W-:Y:S02]  /*4030*/  UISETP.GE.AND UP0, UPT, UR42, 0x1, UPT ;  /* 0x000000012a00788c */ /* 0x000fe4000bf06270 */
[----:B------:R-:W-:Y:S01]  /*4040*/  UISETP.NE.AND UP4, UPT, UR42, 0x1, UPT ;  /* 0x000000012a00788c */ /* 0x000fe2000bf85270 */
[----:B------:R-:W2:Y:S01]  /*4050*/  LDCU.64 UR22, c[0x0][0xb28] ;  /* 0x00016500ff1677ac */ /* 0x000ea20008000a00 */
[----:B------:R-:W-:-:S02]  /*4060*/  UISETP.NE.AND UP6, UPT, UR15, 0x1, UPT ;  /* 0x000000010f00788c */ /* 0x000fc4000bfc5270 */
[----:B------:R-:W-:Y:S02]  /*4070*/  UISETP.NE.AND UP5, UPT, UR50, 0x1, UPT ;  /* 0x000000013200788c */ /* 0x000fe4000bfa5270 */
[----:B------:R-:W-:Y:S02]  /*4080*/  UIADD3 UR33, UPT, UPT, UR21, 0x40, URZ ;  /* 0x0000004015217890 */ /* 0x000fe4000fffe0ff */
[----:B------:R-:W-:Y:S02]  /*4090*/  UIADD3 UR25, UPT, UPT, UR21, 0x48, URZ ;  /* 0x0000004815197890 */ /* 0x000fe4000fffe0ff */
[----:B------:R-:W-:Y:S02]  /*40a0*/  UIADD3 UR17, UPT, UPT, UR21, 0x50, URZ ;  /* 0x0000005015117890 */ /* 0x000fe4000fffe0ff */
[----:B------:R-:W-:Y:S02]  /*40b0*/  UPRMT UR37, UR45, 0x654, UR37 ;  /* 0x000006542d257896 */ /* 0x000fe40008000025 */
[----:B------:R-:W-:-:S02]  /*40c0*/  USHF.R.U32.HI UR39, URZ, UR49, UR6 ;  /* 0x00000031ff277299 */ /* 0x000fc40008011606 */
[----:B---3--:R-:W-:Y:S02]  /*40d0*/  USHF.R.U32.HI UR38, URZ, UR40, UR38 ;  /* 0x00000028ff267299 */ /* 0x008fe40008011626 */
[----:B------:R-:W-:-:S11]  /*40e0*/  UISETP.NE.AND UP2, UPT, UR4, 0x1, UPT ;  /* 0x000000010400788c */ /* 0x000fd6000bf45270 */
.L_x_85:
[C---:B------:R-:W-:Y:S02]  /*40f0*/  LEA R12, R14.reuse, UR21, 0x3 ;  /* 0x000000150e0c7c11 */ /* 0x040fe4000f8e18ff */
[----:B------:R-:W-:Y:S02]  /*4100*/  SHF.L.U32 R0, R13, 0x1f, RZ ;  /* 0x0000001f0d007819 */ /* 0x000fe400000006ff */
[----:B------:R-:W-:Y:S02]  /*4110*/  LEA R8, R14, UR21, 0x4 ;  /* 0x000000150e087c11 */ /* 0x000fe4000f8e20ff */
[----:B---3--:R-:W3:Y:S02]  /*4120*/  SYNCS.PHASECHK.TRANS64.TRYWAIT P0, [R12+URZ+0x90], R0 ;  /* 0x000090000c0075a7 */ /* 0x008ee400080011ff */
[----:B---3--:R-:W-:Y:S05]  /*4130*/  @!P0 BRA `(.L_x_75) ;  /* 0x0000005c004c8947 */ /* 0x008fea0003800000 */
.L_x_159:
[----:B------:R-:W4:Y:S01]  /*4140*/  LDS.128 R8, [R8+0x120] ;  /* 0x0001200008087984 */ /* 0x000f220000000c00 */
[----:B------:R-:W-:Y:S01]  /*4150*/  UISETP.GE.AND UP0, UPT, UR42, 0x1, UPT ;  /* 0x000000012a00788c */ /* 0x000fe2000bf06270 */
[----:B------:R-:W-:Y:S01]  /*4160*/  @!PT LDS RZ, [RZ] ;  /* 0x00000000fffff984 */ /* 0x000fe20000000800 */
[----:B------:R-:W-:Y:S01]  /*4170*/  @!PT LDS RZ, [RZ] ;  /* 0x00000000fffff984 */ /* 0x000fe20000000800 */
[----:B------:R-:W-:Y:S01]  /*4180*/  @!PT LDS RZ, [RZ] ;  /* 0x00000000fffff984 */ /* 0x000fe20000000800 */
[----:B------:R-:W-:Y:S01]  /*4190*/  @!PT LDS RZ, [RZ] ;  /* 0x00000000fffff984 */ /* 0x000fe20000000800 */
[----:B------:R1:W-:Y:S06]  /*41a0*/  MEMBAR.ALL.CTA ;  /* 0x0000000000007992 */ /* 0x0003ec0000008000 */
[----:B-1----:R-:W1:Y:S01]  /*41b0*/  FENCE.VIEW.ASYNC.S ;  /* 0x00000000000073c6 */ /* 0x002e620000000000 */
[----:B----4-:R-:W-:Y:S11]  /*41c0*/  LOP3.LUT P0, RZ, R10, 0x1, RZ, 0xc0, !PT ;  /* 0x000000010aff7812 */ /* 0x010ff6000780c0ff */
[----:B------:R-:W-:Y:S02]  /*41d0*/  @!UPT UIADD3 URZ, UPT, UPT, URZ, URZ, URZ ;  /* 0x000000fffffff290 */ /* 0x000fe4000fffe0ff */
[----:B-1----:R-:W-:Y:S01]  /*41e0*/  VOTEU.ANY UP1, P0 ;  /* 0x0000000000ff7886 */ /* 0x002fe20000020100 */
[----:B------:R-:W-:Y:S11]  /*41f0*/  PLOP3.LUT P0, PT, PT, PT, UP1, 0x80, 0x8 ;  /* 0x000000000008781c */ /* 0x000ff60003f0f018 */
[----:B------:R-:W-:Y:S02]  /*4200*/  @!UPT UIADD3 URZ, UPT, UPT, URZ, URZ, URZ ;  /* 0x000000fffffff290 */ /* 0x000fe4000fffe0ff */
[----:B---3--:R-:W-:Y:S02]  /*4210*/  @P0 SHF.R.U32.HI R0, RZ, 0x10, R9 ;  /* 0x00000010ff000819 */ /* 0x008fe40000011609 */
[----:B------:R-:W-:Y:S02]  /*4220*/  @P0 MOV R6, R8 ;  /* 0x0000000800060202 */ /* 0x000fe40000000f00 */
[----:B------:R-:W-:Y:S01]  /*4230*/  @P0 R2UR UR4, R0 ;  /* 0x00000000000402ca */ /* 0x000fe200000e0000 */
[----:B------:R-:W-:Y:S01]  /*4240*/  VIADD R0, R12, 0xa0 ;  /* 0x000000a00c007836 */ /* 0x000fe20000000000 */
[----:B------:R-:W-:Y:S02]  /*4250*/  @P0 LOP3.LUT R8, R9, 0xffff, RZ, 0xc0, !PT ;  /* 0x0000ffff09080812 */ /* 0x000fe400078ec0ff */
[----:B------:R-:W-:Y:S02]  /*4260*/  @P0 R2UR UR6, R6 ;  /* 0x00000000060602ca */ /* 0x000fe400000e0000 */
[----:B------:R-:W-:Y:S02]  /*4270*/  PRMT R0, RZ, 0x654, R0 ;  /* 0x00000654ff007816 */ /* 0x000fe40000000000 */
[----:B------:R-:W-:Y:S02]  /*4280*/  @P0 R2UR UR5, R8 ;  /* 0x00000000080502ca */ /* 0x000fe400000e0000 */
[----:B------:R1:W-:Y:S03]  /*4290*/  SYNCS.ARRIVE.TRANS64.RED.A1T0 RZ, [R0+URZ], RZ ;  /* 0x000000ff00ff79a7 */ /* 0x0003e600081004ff */
[----:B------:R-:W-:Y:S04]  /*42a0*/  @UP1 UMOV UR29, UR4 ;  /* 0x00000004001d1c82 */ /* 0x000fe80008000000 */
[----:B------:R-:W-:Y:S04]  /*42b0*/  @UP1 UMOV UR14, UR6 ;  /* 0x00000006000e1c82 */ /* 0x000fe80008000000 */
[----:B------:R-:W-:Y:S01]  /*42c0*/  @UP1 UMOV UR13, UR5 ;  /* 0x00000005000d1c82 */ /* 0x000fe20008000000 */
[----:B------:R-:W-:Y:S05]  /*42d0*/  BRA.U !UP0, `(.L_x_76) ;  /* 0x0000000108a47547 */ /* 0x000fea000b800000 */
[----:B------:R-:W-:Y:S02]  /*42e0*/  UIMAD.WIDE.U32 UR18, UR13, UR51, URZ ;  /* 0x000000330d1272a5 */ /* 0x000fe4000f8e00ff */
[----:B------:R-:W-:Y:S02]  /*42f0*/  UIMAD.WIDE.U32 UR26, UR14, UR48, URZ ;  /* 0x000000300e1a72a5 */ /* 0x000fe4000f8e00ff */
[----:B------:R-:W-:Y:S02]  /*4300*/  USEL UR4, UR30, UR38, !UP5 ;  /* 0x000000261e047287 */ /* 0x000fe4000e800000 */
[----:B------:R-:W-:Y:S02]  /*4310*/  USEL UR7, UR31, UR39, !UP6 ;  /* 0x000000271f077287 */ /* 0x000fe4000f000000 */
[----:B--2---:R-:W-:Y:S02]  /*4320*/  UIMAD.WIDE.U32 UR8, UR4, UR22, URZ ;  /* 0x00000016040872a5 */ /* 0x004fe4000f8e00ff */
[----:B------:R-:W-:Y:S01]  /*4330*/  UIMAD.WIDE.U32 UR10, UR7, UR22, URZ ;  /* 0x00000016070a72a5 */ /* 0x000fe2000f8e00ff */
[----:B------:R-:W-:Y:S02]  /*4340*/  UMOV UR5, UR19 ;  /* 0x0000001300057c82 */ /* 0x000fe40008000000 */
[----:B------:R-:W-:Y:S03]  /*4350*/  USHF.R.U32.HI UR6, URZ, UR40, UR5 ;  /* 0x00000028ff067299 */ /* 0x000fe60008011605 */
[----:B------:R-:W-:Y:S01]  /*4360*/  UMOV UR5, UR27 ;  /* 0x0000001b00057c82 */ /* 0x000fe20008000000 */
[----:B------:R-:W-:Y:S02]  /*4370*/  USEL UR6, UR13, UR6, !UP5 ;  /* 0x000000060d067287 */ /* 0x000fe4000e800000 */
[----:B------:R-:W-:Y:S03]  /*4380*/  USHF.R.U32.HI UR12, URZ, UR49, UR5 ;  /* 0x00000031ff0c7299 */ /* 0x000fe60008011605 */
[----:B------:R-:W-:Y:S02]  /*4390*/  UMOV UR5, UR9 ;  /* 0x0000000900057c82 */ /* 0x000fe40008000000 */
[----:B------:R-:W-:Y:S03]  /*43a0*/  @UP4 USHF.R.U32.HI UR4, URZ, UR23, UR5 ;  /* 0x00000017ff044299 */ /* 0x000fe60008011605 */
[----:B------:R-:W-:Y:S01]  /*43b0*/  UMOV UR5, UR11 ;  /* 0x0000000b00057c82 */ /* 0x000fe20008000000 */
[----:B------:R-:W-:Y:S02]  /*43c0*/  UIMAD UR4, UR42, UR4, URZ ;  /* 0x000000042a0472a4 */ /* 0x000fe4000f8e02ff */
[----:B------:R-:W-:Y:S02]  /*43d0*/  @UP4 USHF.R.U32.HI UR7, URZ, UR23, UR5 ;  /* 0x00000017ff074299 */ /* 0x000fe40008011605 */
[----:B------:R-:W-:Y:S02]  /*43e0*/  UIMAD.WIDE.U32 UR10, UR6, UR22, URZ ;  /* 0x00000016060a72a5 */ /* 0x000fe4000f8e00ff */
[----:B------:R-:W-:Y:S02]  /*43f0*/  USEL UR5, UR14, UR12, !UP6 ;  /* 0x0000000c0e057287 */ /* 0x000fe4000f000000 */
[----:B------:R-:W-:Y:S02]  /*4400*/  UIMAD UR8, UR42, UR7, URZ ;  /* 0x000000072a0872a4 */ /* 0x000fe4000f8e02ff */
[----:B------:R-:W-:Y:S03]  /*4410*/  UISETP.GE.AND UP0, UPT, UR6, UR4, UPT ;  /* 0x000000040600728c */ /* 0x000fe6000bf06270 */
[----:B------:R-:W-:Y:S01]  /*4420*/  UMOV UR4, UR11 ;  /* 0x0000000b00047c82 */ /* 0x000fe20008000000 */
[----:B------:R-:W-:Y:S02]  /*4430*/  UISETP.GE.OR UP0, UPT, UR5, UR8, UP0 ;  /* 0x000000080500728c */ /* 0x000fe40008706670 */
[----:B------:R-:W-:Y:S02]  /*4440*/  USHF.R.U32.HI UR4, URZ, UR23, UR4 ;  /* 0x00000017ff047299 */ /* 0x000fe40008011604 */
[----:B------:R-:W-:Y:S02]  /*4450*/  UIMAD.WIDE.U32 UR8, UR5, UR22, URZ ;  /* 0x00000016050872a5 */ /* 0x000fe4000f8e00ff */
[----:B------:R-:W-:Y:S04]  /*4460*/  USEL UR10, UR6, UR4, !UP4 ;  /* 0x00000004060a7287 */ /* 0x000fe8000e000000 */
[----:B------:R-:W-:Y:S01]  /*4470*/  UIADD3 UR11, UPT, UPT, -UR10, URZ, URZ ;  /* 0x000000ff0a0b7290 */ /* 0x000fe2000fffe1ff */
[----:B------:R-:W-:Y:S02]  /*4480*/  @!UP0 UMOV UR4, UR9 ;  /* 0x0000000900048c82 */ /* 0x000fe40008000000 */
[----:B------:R-:W-:Y:S02]  /*4490*/  @!UP0 USHF.R.U32.HI UR4, URZ, UR23, UR4 ;  /* 0x00000017ff048299 */ /* 0x000fe40008011604 */
[----:B------:R-:W-:Y:S02]  /*44a0*/  UIMAD UR8, UR42, UR11, UR6 ;  /* 0x0000000b2a0872a4 */ /* 0x000fe4000f8e0206 */
[----:B------:R-:W-:Y:S04]  /*44b0*/  @!UP0 USEL UR4, UR5, UR4, !UP4 ;  /* 0x0000000405048287 */ /* 0x000fe8000e000000 */
[----:B------:R-:W-:Y:S02]  /*44c0*/  @!UP0 UIMAD UR8, UR7, UR8, UR4 ;  /* 0x00000008070882a4 */ /* 0x000fe4000f8e0204 */
[----:B------:R-:W-:Y:S02]  /*44d0*/  @!UP0 UIADD3 UR9, UPT, UPT, UR10, -UR4, URZ ;  /* 0x800000040a098290 */ /* 0x000fe4000fffe0ff */
[----:B------:R-:W-:Y:S02]  /*44e0*/  UIADD3 UR4, UPT, UPT, -UR5, URZ, URZ ;  /* 0x000000ff05047290 */ /* 0x000fe4000fffe1ff */
[----:B------:R-:W-:Y:S02]  /*44f0*/  UIADD3 UR7, UPT, UPT, -UR6, URZ, URZ ;  /* 0x000000ff06077290 */ /* 0x000fe4000fffe1ff */
[----:B------:R-:W-:Y:S02]  /*4500*/  @!UP0 UIMAD UR6, UR9, UR42, UR5 ;  /* 0x0000002a090682a4 */ /* 0x000fe4000f8e0205 */
[----:B------:R-:W-:Y:S02]  /*4510*/  UIMAD UR14, UR15, UR4, UR14 ;  /* 0x000000040f0e72a4 */ /* 0x000fe4000f8e020e */
[----:B------:R-:W-:Y:S01]  /*4520*/  UIMAD UR13, UR50, UR7, UR13 ;  /* 0x00000007320d72a4 */ /* 0x000fe2000f8e020d */
[----:B------:R-:W-:Y:S02]  /*4530*/  @!UP0 UMOV UR5, UR8 ;  /* 0x0000000800058c82 */ /* 0x000fe40008000000 */
[----:B------:R-:W-:Y:S02]  /*4540*/  UIMAD UR14, UR5, UR15, UR14 ;  /* 0x0000000f050e72a4 */ /* 0x000fe4000f8e020e */
[----:B------:R-:W-:Y:S11]  /*4550*/  UIMAD UR13, UR6, UR50, UR13 ;  /* 0x00000032060d72a4 */ /* 0x000ff6000f8e020d */
[----:B------:R-:W-:Y:S01]  /*4560*/  @!UPT UIADD3 URZ, UPT, UPT, URZ, URZ, URZ ;  /* 0x000000fffffff290 */ /* 0x000fe2000fffe0ff */
.L_x_76:
[----:B------:R-:W3:Y:S01]  /*4570*/  @!UP2 LDCU.128 UR8, c[0x0][0xb10] ;  /* 0x00016200ff08a7ac */ /* 0x000ee20008000c00 */
[C---:B------:R-:W-:Y:S02]  /*4580*/  ISETP.NE.U32.AND P1, PT, R4.reuse, RZ, PT ;  /* 0x000000ff0400720c */ /* 0x040fe40003f25070 */
[----:B------:R-:W-:Y:S02]  /*4590*/  ISETP.NE.U32.AND P0, PT, R4, RZ, PT ;  /* 0x000000ff0400720c */ /* 0x000fe40003f05070 */
[C---:B------:R-:W-:Y:S02]  /*45a0*/  ISETP.NE.AND.EX P1, PT, R5.reuse, RZ, PT, P1 ;  /* 0x000000ff0500720c */ /* 0x040fe40003f25310 */
[----:B------:R-:W-:Y:S01]  /*45b0*/  ISETP.NE.AND.EX P0, PT, R5, RZ, PT, P0 ;  /* 0x000000ff0500720c */ /* 0x000fe20003f05300 */
[----:B------:R-:W4:Y:S01]  /*45c0*/  @!UP2 LDCU UR5, c[0x0][0xb0c] ;  /* 0x00016180ff05a7ac */ /* 0x000f220008000800 */
[----:B------:R-:W-:Y:S01]  /*45d0*/  SHF.L.U32 R9, R15, 0x1f, RZ ;  /* 0x0000001f0f097819 */ /* 0x000fe200000006ff */
[----:B------:R-:W-:Y:S02]  /*45e0*/  USHF.L.U32 UR35, UR16, 0x6, URZ ;  /* 0x0000000610237899 */ /* 0x000fe400080006ff */
[----:B------:R-:W-:Y:S02]  /*45f0*/  USHF.L.U32 UR34, UR20, 0x8, URZ ;  /* 0x0000000814227899 */ /* 0x000fe400080006ff */
[----:B---3--:R-:W-:Y:S07]  /*4600*/  UIMAD.WIDE.U32 UR6, UR14, UR8, URZ ;  /* 0x000000080e0672a5 */ /* 0x008fee000f8e00ff */
[----:B------:R-:W-:Y:S01]  /*4610*/  @!UP2 UMOV UR4, UR7 ;  /* 0x000000070004ac82 */ /* 0x000fe20008000000 */
[----:B----4-:R-:W-:Y:S02]  /*4620*/  @!UP2 UISETP.NE.AND UP0, UPT, UR5, 0x1, UPT ;  /* 0x000000010500a88c */ /* 0x010fe4000bf05270 */
[----:B------:R-:W-:Y:S02]  /*4630*/  @!UP2 USHF.R.U32.HI UR4, URZ, UR9, UR4 ;  /* 0x00000009ff04a299 */ /* 0x000fe40008011604 */
[----:B------:R-:W-:Y:S02]  /*4640*/  UIMAD.WIDE.U32 UR6, UR13, UR11, URZ ;  /* 0x0000000b0d0672a5 */ /* 0x000fe4000f8e00ff */
[----:B------:R-:W-:Y:S02]  /*4650*/  @!UP2 USEL UR8, UR14, UR4, !UP0 ;  /* 0x000000040e08a287 */ /* 0x000fe4000c000000 */
[----:B------:R-:W-:Y:S03]  /*4660*/  @!UP2 UISETP.NE.AND UP0, UPT, UR10, 0x1, UPT ;  /* 0x000000010a00a88c */ /* 0x000fe6000bf05270 */
[----:B------:R-:W-:Y:S02]  /*4670*/  @!UP2 UMOV UR6, UR7 ;  /* 0x000000070006ac82 */ /* 0x000fe40008000000 */
[----:B------:R-:W3:Y:S02]  /*4680*/  @!UP2 LDCU UR4, c[0x0][0xb20] ;  /* 0x00016400ff04a7ac */ /* 0x000ee40008000800 */
[----:B---3--:R-:W-:Y:S04]  /*4690*/  @!UP2 USHF.R.U32.HI UR6, URZ, UR4, UR6 ;  /* 0x00000004ff06a299 */ /* 0x008fe80008011606 */
[----:B------:R-:W-:Y:S04]  /*46a0*/  @!UP2 USEL UR6, UR13, UR6, !UP0 ;  /* 0x000000060d06a287 */ /* 0x000fe8000c000000 */
[----:B------:R-:W-:Y:S02]  /*46b0*/  @!UP2 UIADD3 UR4, UPT, UPT, -UR8, UR6, URZ ;  /* 0x000000060804a290 */ /* 0x000fe4000fffe1ff */
[----:B------:R-:W-:Y:S02]  /*46c0*/  @!UP2 UIADD3 UR6, UPT, UPT, UR8, -UR6, URZ ;  /* 0x800000060806a290 */ /* 0x000fe4000fffe0ff */
[----:B------:R-:W-:Y:S02]  /*46d0*/  @!UP2 UIMAD UR14, UR4, UR5, UR14 ;  /* 0x00000005040ea2a4 */ /* 0x000fe4000f8e020e */
[----:B------:R-:W-:Y:S01]  /*46e0*/  @!UP2 UIMAD UR13, UR6, UR10, UR13 ;  /* 0x0000000a060da2a4 */ /* 0x000fe2000f8e020d */
[----:B------:R-:W-:Y:S11]  /*46f0*/  BRA.U UP3, `(.L_x_77) ;  /* 0x0000000103107547 */ /* 0x000ff6000b800000 */
[----:B------:R-:W-:Y:S04]  /*4700*/  MOV R6, UR46 ;  /* 0x0000002e00067c02 */ /* 0x000fe80008000f00 */
[----:B------:R-:W-:Y:S04]  /*4710*/  SHF.L.U32 R6, R6, 0x1f, RZ ;  /* 0x0000001f06067819 */ /* 0x000fe800000006ff */
[----:B------:R-:W3:Y:S02]  /*4720*/  SYNCS.PHASECHK.TRANS64.TRYWAIT P2, [UR21+0x88], R6 ;  /* 0x00008806ff0075a7 */ /* 0x000ee40008041115 */
[----:B---3--:R-:W-:Y:S05]  /*4730*/  @!P2 BRA `(.L_x_78) ;  /* 0x0000005400e0a947 */ /* 0x008fea0003800000 */
.L_x_77:
[----:B------:R-:W-:Y:S05]  /*4740*/  @!P1 BRA `(.L_x_79) ;  /* 0x0000000000309947 */ /* 0x000fea0003800000 */
[----:B------:R-:W-:Y:S01]  /*4750*/  ISETP.NE.U32.AND P1, PT, R2, RZ, PT ;  /* 0x000000ff0200720c */ /* 0x000fe20003f25070 */
[----:B------:R-:W3:Y:S01]  /*4760*/  LDCU.64 UR4, c[0x0][0x358] ;  /* 0x00006b00ff0477ac */ /* 0x000ee20008000a00 */
[----:B------:R-:W-:Y:S02]  /*4770*/  IMAD.MOV.U32 R74, RZ, RZ, 0x1 ;  /* 0x00000001ff4a7424 */ /* 0x000fe400078e00ff */
[----:B------:R-:W-:Y:S11]  /*4780*/  ISETP.NE.AND.EX P1, PT, R3, RZ, PT, P1 ;  /* 0x000000ff0300720c */ /* 0x000ff60003f25310 */
[----:B------:R-:W-:Y:S02]  /*4790*/  @!UPT UIADD3 URZ, UPT, UPT, URZ, URZ, URZ ;  /* 0x000000fffffff290 */ /* 0x000fe4000fffe0ff */
[----:B------:R-:W4:Y:S01]  /*47a0*/  @P1 LDC.64 R10, c[0x0][0x888] ;  /* 0x00022200ff0a1b82 */ /* 0x000f220000000a00 */
[----:B-1----:R-:W-:Y:S04]  /*47b0*/  @P1 IMAD R0, R4, UR36, RZ ;  /* 0x0000002404001c24 */ /* 0x002fe8000f8e02ff */
[----:B----4-:R-:W-:Y:S04]  /*47c0*/  @P1 IMAD.WIDE R10, R0, 0x4, R10 ;  /* 0x00000004000a1825 */ /* 0x010fe800078e020a */
[----:B------:R-:W-:Y:S01]  /*47d0*/  HFMA2 R0, -RZ, RZ, 0, 5.9604644775390625e-08 ;  /* 0x00000001ff007431 */ /* 0x000fe200000001ff */
[----:B---3-5:R3:W5:Y:S04]  /*47e0*/  @P1 LDG.E R40, desc[UR4][R10.64] ;  /* 0x000000040a281981 */ /* 0x028768000c1e1900 */
[----:B------:R-:W-:Y:S01]  /*47f0*/  @!P1 PRMT R74, R0, 0x7610, R74 ;  /* 0x00007610004a9816 */ /* 0x000fe2000000004a */
[----:B---3--:R-:W4:Y:S06]  /*4800*/  @!P1 LDC R40, c[0x0][0x880] ;  /* 0x00022000ff289b82 */ /* 0x008f2c0000000800 */
.L_x_79:
[----:B----45:R-:W-:Y:S01]  /*4810*/  @!P0 ISETP.EQ.AND P1, PT, R40, RZ, PT ;  /* 0x000000ff2800820c */ /* 0x030fe20003f22270 */
[----:B------:R-:W-:Y:S01]  /*4820*/  @!UPT UIADD3 URZ, UPT, UPT, URZ, URZ, URZ ;  /* 0x000000fffffff290 */ /* 0x000fe2000fffe0ff */
[----:B------:R-:W-:Y:S11]  /*4830*/  @!P0 BRA `(.L_x_80) ;  /* 0x0000000000188947 */ /* 0x000ff60003800000 */
[----:B------:R-:W-:Y:S02]  /*4840*/  LOP3.LUT P0, RZ, R74, 0xff, RZ, 0xc0, !PT ;  /* 0x000000ff4aff7812 */ /* 0x000fe4000780c0ff */
[----:B------:R-:W-:Y:S04]  /*4850*/  ISETP.NE.U32.AND P1, PT, R2, RZ, PT ;  /* 0x000000ff0200720c */ /* 0x000fe80003f25070 */
[----:B------:R-:W-:Y:S04]  /*4860*/  ISETP.NE.AND.EX P1, PT, R3, RZ, PT, P1 ;  /* 0x000000ff0300720c */ /* 0x000fe80003f25310 */
[----:B------:R-:W-:Y:S03]  /*4870*/  PLOP3.LUT P1, PT, P1, PT, PT, 0x8, 0x80 ;  /* 0x000000000080781c */ /* 0x000fe60000f2e170 */
[----:B------:R-:W-:Y:S11]  /*4880*/  @P0 ISETP.EQ.AND P1, PT, R40, RZ, PT ;  /* 0x000000ff2800020c */ /* 0x000ff60003f22270 */
[----:B------:R-:W-:Y:S02]  /*4890*/  @!UPT UIADD3 URZ, UPT, UPT, URZ, URZ, URZ ;  /* 0x000000fffffff290 */ /* 0x000fe4000fffe0ff */
.L_x_80:
[----:B------:R-:W3:Y:S01]  /*48a0*/  SYNCS.PHASECHK.TRANS64.TRYWAIT P2, [UR21+0x60], R9 ;  /* 0x00006009ff0075a7 */ /* 0x000ee20008041115 */
[----:B------:R-:W-:Y:S04]  /*48b0*/  ELECT P0, URZ, PT ;  /* 0x0000000000ff782f */ /* 0x000fe80003800000 */
[----:B------:R-:W-:Y:S11]  /*48c0*/  PLOP3.LUT P1, PT, P1, P0, PT, 0xf2, 0x2f ;  /* 0x00000000002f781c */ /* 0x000ff60000f21e72 */
[----:B------:R-:W-:Y:S02]  /*48d0*/  @!UPT UIADD3 URZ, UPT, UPT, URZ, URZ, URZ ;  /* 0x000000fffffff290 */ /* 0x000fe4000fffe0ff */
[----:B------:R-:W-:Y:S05]  /*48e0*/  @!P1 IADD3 R8, P0, PT, R16, 0x580, RZ ;  /* 0x0000058010089810 */ /* 0x000fea0007f1e0ff */
[----:B-1----:R-:W-:Y:S01]  /*48f0*/  @!P1 IMAD.X R6, RZ, RZ, R17, P0 ;  /* 0x000000ffff069224 */ /* 0x002fe200000e0611 */
[----:B---3--:R-:W-:Y:S07]  /*4900*/  @!P2 BRA `(.L_x_81) ;  /* 0x000000540084a947 */ /* 0x008fee0003800000 */
.L_x_162:
[----:B------:R-:W-:Y:S01]  /*4910*/  @!P1 R2UR UR5, R8 ;  /* 0x00000000080592ca */ /* 0x000fe200000e0000 */
[----:B------:R-:W-:Y:S01]  /*4920*/  VOTEU.ALL UP0, P1 ;  /* 0x0000000000ff7886 */ /* 0x000fe20000800000 */
[----:B------:R-:W-:Y:S01]  /*4930*/  @!P1 R2UR UR4, R6 ;  /* 0x00000000060492ca */ /* 0x000fe200000e0000 */
[----:B-1----:R-:W-:Y:S01]  /*4940*/  @!P1 IMAD.MOV.U32 R0, RZ, RZ, 0x1000 ;  /* 0x00001000ff009424 */ /* 0x002fe200078e00ff */
[----:B------:R-:W-:Y:S01]  /*4950*/  UMOV UR8, 0x0 ;  /* 0x0000000000087882 */ /* 0x000fe20000000000 */
[----:B------:R-:W-:Y:S01]  /*4960*/  UMOV UR9, 0x10000000 ;  /* 0x1000000000097882 */ /* 0x000fe20000000000 */
[----:B------:R-:W-:Y:S01]  /*4970*/  @!UP0 UIADD3 UR32, UPT, UPT, UR21, 0x200, URZ ;  /* 0x0000020015208890 */ /* 0x000fe2000fffe0ff */
[----:B------:R-:W-:Y:S01]  /*4980*/  @!P1 IADD3 R8, P0, PT, R16, 0x580, RZ ;  /* 0x0000058010089810 */ /* 0x000fe20007f1e0ff */
[----:B------:R-:W-:Y:S01]  /*4990*/  VOTEU.ALL UP0, P1 ;  /* 0x0000000000ff7886 */ /* 0x000fe20000800000 */
[----:B------:R-:W-:Y:S03]  /*49a0*/  UPRMT UR6, UR45, 0x654, UR33 ;  /* 0x000006542d067896 */ /* 0x000fe60008000021 */
[----:B------:R-:W-:Y:S02]  /*49b0*/  @!P1 IMAD.X R6, RZ, RZ, R17, P0 ;  /* 0x000000ffff069224 */ /* 0x000fe400000e0611 */
[----:B------:R-:W-:Y:S02]  /*49c0*/  IMAD.U32 R10, RZ, RZ, UR5 ;  /* 0x00000005ff0a7e24 */ /* 0x000fe4000f8e00ff */
[----:B------:R-:W-:Y:S03]  /*49d0*/  IMAD.U32 R11, RZ, RZ, UR4 ;  /* 0x00000004ff0b7e24 */ /* 0x000fe6000f8e00ff */
[----:B------:R-:W-:Y:S02]  /*49e0*/  @!P1 R2UR UR4, R10 ;  /* 0x000000000a0492ca */ /* 0x000fe400000e0000 */
[----:B------:R-:W-:Y:S11]  /*49f0*/  @!P1 R2UR UR5, R11 ;  /* 0x000000000b0592ca */ /* 0x000ff600000e0000 */
[----:B------:R-:W-:Y:S02]  /*4a00*/  @!UPT UIADD3 URZ, UPT, UPT, URZ, URZ, URZ ;  /* 0x000000fffffff290 */ /* 0x000fe4000fffe0ff */
[----:B------:R1:W-:Y:S01]  /*4a10*/  @!UP0 UTMALDG.3D [UR32], [UR4], desc[UR8] ;  /* 0x00000820040085b4 */ /* 0x0003e20008011000 */
[----:B------:R1:W-:Y:S01]  /*4a20*/  @!P1 SYNCS.ARRIVE.TRANS64.RED.A0TR RZ, [UR21+0x40], R0 ;  /* 0x00004000ffff99a7 */ /* 0x0003e20008300415 */
[----:B------:R-:W-:Y:S01]  /*4a30*/  SYNCS.ARRIVE.TRANS64.RED.A1T0 RZ, [UR6], RZ ;  /* 0x000000ffffff79a7 */ /* 0x000fe20008100406 */
[----:B------:R-:W3:Y:S02]  /*4a40*/  SYNCS.PHASECHK.TRANS64.TRYWAIT P2, [UR21+0x68], R9 ;  /* 0x00006809ff0075a7 */ /* 0x000ee40008041115 */
[----:B-1-3--:R-:W-:Y:S05]  /*4a50*/  @!P2 BRA `(.L_x_82) ;  /* 0x000000540048a947 */ /* 0x00afea0003800000 */
.L_x_164:
        /* <DEDUP_REMOVED lines=8> */
[----:B------:R-:W-:Y:S01]  /*4ae0*/  @!UP0 UIADD3 UR24, UPT, UPT, UR21, 0x1200, URZ ;  /* 0x0000120015188890 */ /* 0x000fe2000fffe0ff */
[----:B------:R-:W-:Y:S01]  /*4af0*/  VOTEU.ALL UP0, P1 ;  /* 0x0000000000ff7886 */ /* 0x000fe20000800000 */
[----:B------:R-:W-:Y:S01]  /*4b00*/  UMOV UR27, UR35 ;  /* 0x00000023001b7c82 */ /* 0x000fe20008000000 */
[----:B------:R-:W-:Y:S02]  /*4b10*/  UMOV UR28, UR36 ;  /* 0x00000024001c7c82 */ /* 0x000fe40008000000 */
[----:B------:R-:W-:Y:S01]  /*4b20*/  IMAD.U32 R10, RZ, RZ, UR5 ;  /* 0x00000005ff0a7e24 */ /* 0x000fe2000f8e00ff */
[----:B------:R-:W-:Y:S01]  /*4b30*/  UPRMT UR6, UR45, 0x654, UR25 ;  /* 0x000006542d067896 */ /* 0x000fe20008000019 */
[----:B------:R-:W-:Y:S02]  /*4b40*/  IMAD.U32 R11, RZ, RZ, UR4 ;  /* 0x00000004ff0b7e24 */ /* 0x000fe4000f8e00ff */
[----:B------:R-:W-:Y:S01]  /*4b50*/  @!P1 IMAD.X R6, RZ, RZ, R17, P0 ;  /* 0x000000ffff069224 */ /* 0x000fe200000e0611 */
        /* <DEDUP_REMOVED lines=8> */
.L_x_166:
[----:B------:R-:W-:Y:S01]  /*4be0*/  @!P1 R2UR UR5, R8 ;  /* 0x00000000080592ca */ /* 0x000fe200000e0000 */
[----:B------:R-:W-:Y:S01]  /*4bf0*/  VOTEU.ALL UP0, P1 ;  /* 0x0000000000ff7886 */ /* 0x000fe20000800000 */
[----:B------:R-:W-:Y:S01]  /*4c00*/  @!P1 R2UR UR4, R6 ;  /* 0x00000000060492ca */ /* 0x000fe200000e0000 */
[----:B-1----:R-:W-:Y:S01]  /*4c10*/  @!P1 IMAD.MOV.U32 R0, RZ, RZ, 0x1000 ;  /* 0x00001000ff009424 */ /* 0x002fe200078e00ff */
[----:B------:R-:W-:Y:S01]  /*4c20*/  UMOV UR8, 0x0 ;  /* 0x0000000000087882 */ /* 0x000fe20000000000 */
[----:B------:R-:W-:Y:S01]  /*4c30*/  UMOV UR9, 0x10000000 ;  /* 0x1000000000097882 */ /* 0x000fe20000000000 */
[----:B------:R-:W-:Y:S01]  /*4c40*/  @!UP0 UIADD3 UR18, UPT, UPT, UR34, 0x80, URZ ;  /* 0x0000008022128890 */ /* 0x000fe2000fffe0ff */
[----:B------:R-:W-:Y:S01]  /*4c50*/  VIADD R14, R14, 0x1 ;  /* 0x000000010e0e7836 */ /* 0x000fe20000000000 */
[----:B------:R-:W-:Y:S01]  /*4c60*/  @!UP0 UIADD3 UR16, UPT, UPT, UR21, 0x2200, URZ ;  /* 0x0000220015108890 */ /* 0x000fe2000fffe0ff */
[----:B------:R-:W-:Y:S01]  /*4c70*/  VOTEU.ALL UP0, P1 ;  /* 0x0000000000ff7886 */ /* 0x000fe20000800000 */
[----:B------:R-:W-:Y:S01]  /*4c80*/  UMOV UR19, UR35 ;  /* 0x0000002300137c82 */ /* 0x000fe20008000000 */
[----:B------:R-:W-:Y:S02]  /*4c90*/  UMOV UR20, UR36 ;  /* 0x0000002400147c82 */ /* 0x000fe40008000000 */
[----:B------:R-:W-:Y:S01]  /*4ca0*/  IMAD.U32 R10, RZ, RZ, UR5 ;  /* 0x00000005ff0a7e24 */ /* 0x000fe2000f8e00ff */
[----:B------:R-:W-:Y:S01]  /*4cb0*/  UPRMT UR6, UR45, 0x654, UR17 ;  /* 0x000006542d067896 */ /* 0x000fe20008000011 */
        /* <DEDUP_REMOVED lines=9> */
.L_x_168:
[----:B------:R-:W-:Y:S01]  /*4d50*/  @!P1 IADD3 R6, P0, PT, R16, 0x580, RZ ;  /* 0x0000058010069810 */ /* 0x000fe20007f1e0ff */
[----:B------:R-:W-:Y:S01]  /*4d60*/  VOTEU.ALL UP0, P1 ;  /* 0x0000000000ff7886 */ /* 0x000fe20000800000 */
[----:B------:R-:W-:Y:S01]  /*4d70*/  UMOV UR6, 0x0 ;  /* 0x0000000000067882 */ /* 0x000fe20000000000 */
[----:B------:R-:W-:Y:S01]  /*4d80*/  UMOV UR7, 0x10000000 ;  /* 0x1000000000077882 */ /* 0x000fe20000000000 */
[----:B------:R-:W-:Y:S01]  /*4d90*/  @!P1 R2UR UR5, R6 ;  /* 0x00000000060592ca */ /* 0x000fe200000e0000 */
[----:B-1----:R-:W-:Y:S01]  /*4da0*/  @!P1 IMAD.X R0, RZ, RZ, R17, P0 ;  /* 0x000000ffff009224 */ /* 0x002fe200000e0611 */
[----:B------:R-:W-:Y:S01]  /*4db0*/  @!UP0 UIADD3 UR10, UPT, UPT, UR34, 0xc0, URZ ;  /* 0x000000c0220a8890 */ /* 0x000fe2000fffe0ff */
[----:B------:R-:W-:Y:S01]  /*4dc0*/  R2UR UR18, R76 ;  /* 0x000000004c1272ca */ /* 0x000fe200000e0000 */
[----:B------:R-:W-:Y:S01]  /*4dd0*/  @!UP0 UIADD3 UR8, UPT, UPT, UR21, 0x3200, URZ ;  /* 0x0000320015088890 */ /* 0x000fe2000fffe0ff */
[----:B------:R-:W-:Y:S01]  /*4de0*/  R2UR UR16, R77 ;  /* 0x000000004d1072ca */ /* 0x000fe200000e0000 */
[----:B------:R-:W-:Y:S01]  /*4df0*/  @!UP0 UIADD3 UR9, UPT, UPT, UR21, 0x58, URZ ;  /* 0x0000005815098890 */ /* 0x000fe2000fffe0ff */
[----:B------:R-:W-:Y:S01]  /*4e00*/  @!P1 R2UR UR4, R0 ;  /* 0x00000000000492ca */ /* 0x000fe200000e0000 */
[----:B------:R-:W-:Y:S01]  /*4e10*/  VOTEU.ALL UP0, P1 ;  /* 0x0000000000ff7886 */ /* 0x000fe20000800000 */
[----:B------:R-:W-:Y:S01]  /*4e20*/  UMOV UR11, UR35 ;  /* 0x00000023000b7c82 */ /* 0x000fe20008000000 */
[----:B------:R-:W-:Y:S01]  /*4e30*/  UMOV UR12, UR36 ;  /* 0x00000024000c7c82 */ /* 0x000fe20008000000 */
[C---:B------:R-:W-:Y:S01]  /*4e40*/  ISETP.NE.AND P0, PT, R14.reuse, 0x2, PT ;  /* 0x000000020e00780c */ /* 0x040fe20003f05270 */
[----:B------:R-:W-:Y:S01]  /*4e50*/  UPLOP3.LUT UP3, UPT, UPT, UPT, UPT, 0x80, 0x8 ;  /* 0x000000000008789c */ /* 0x000fe20003f6f070 */
[----:B------:R-:W-:Y:S01]  /*4e60*/  IMAD.U32 R8, RZ, RZ, UR5 ;  /* 0x00000005ff087e24 */ /* 0x000fe2000f8e00ff */
[----:B------:R-:W-:Y:S01]  /*4e70*/  LOP3.LUT R15, R15, 0x1, RZ, 0x3c, !PT ;  /* 0x000000010f0f7812 */ /* 0x000fe200078e3cff */
[----:B------:R-:W-:Y:S01]  /*4e80*/  UMOV UR36, UR29 ;  /* 0x0000001d00247c82 */ /* 0x000fe20008000000 */
[----:B------:R-:W-:Y:S01]  /*4e90*/  SEL R0, RZ, 0x1, P0 ;  /* 0x00000001ff007807 */ /* 0x000fe20000000000 */
[----:B------:R-:W-:Y:S01]  /*4ea0*/  UIADD3 UR20, UPT, UPT, UR13, UR18, URZ ;  /* 0x000000120d147290 */ /* 0x000fe2000fffe0ff */
[----:B------:R-:W-:Y:S01]  /*4eb0*/  SEL R14, R14, RZ, P0 ;  /* 0x000000ff0e0e7207 */ /* 0x000fe20000000000 */
[----:B------:R-:W-:Y:S01]  /*4ec0*/  UIADD3 UR16, UPT, UPT, UR14, UR16, URZ ;  /* 0x000000100e107290 */ /* 0x000fe2000fffe0ff */
[----:B------:R-:W-:Y:S01]  /*4ed0*/  IMAD.U32 R9, RZ, RZ, UR4 ;  /* 0x00000004ff097e24 */ /* 0x000fe2000f8e00ff */
[----:B------:R-:W-:Y:S02]  /*4ee0*/  @!P1 R2UR UR4, R8 ;  /* 0x00000000080492ca */ /* 0x000fe400000e0000 */
[----:B------:R-:W-:Y:S02]  /*4ef0*/  LOP3.LUT R13, R13, R0, RZ, 0x3c, !PT ;  /* 0x000000000d0d7212 */ /* 0x000fe400078e3cff */
[----:B------:R-:W-:Y:S11]  /*4f00*/  @!P1 R2UR UR5, R9 ;  /* 0x00000000090592ca */ /* 0x000ff600000e0000 */
[----:B------:R-:W-:Y:S02]  /*4f10*/  @!UPT UIADD3 URZ, UPT, UPT, URZ, URZ, URZ ;  /* 0x000000fffffff290 */ /* 0x000fe4000fffe0ff */
[----:B------:R3:W-:Y:S01]  /*4f20*/  @!UP0 UTMALDG.3D [UR8], [UR4], desc[UR6] ;  /* 0x00000608040085b4 */ /* 0x0007e20008011000 */
[----:B------:R3:W-:Y:S01]  /*4f30*/  @!P1 SYNCS.ARRIVE.TRANS64.RED.A0TR RZ, [UR21+0x58], R7 ;  /* 0x00005807ffff99a7 */ /* 0x0007e20008300415 */
[----:B------:R-:W-:Y:S01]  /*4f40*/  SYNCS.ARRIVE.TRANS64.RED.A1T0 RZ, [UR37], RZ ;  /* 0x000000ffffff79a7 */ /* 0x000fe20008100425 */
[----:B------:R-:W-:Y:S05]  /*4f50*/  BRA.U UP1, `(.L_x_85) ;  /* 0xfffffff101647547 */ /* 0x000fea000b83ffff */
[----:B------:R-:W-:-:S04]  /*4f60*/  SHF.L.U32 R2, R15, 0x1f, RZ ;  /* 0x0000001f0f027819 */ /* 0x000fc800000006ff */
[----:B------:R-:W1:Y:S02]  /*4f70*/  SYNCS.PHASECHK.TRANS64.TRYWAIT P0, [UR21+0x60], R2 ;  /* 0x00006002ff0075a7 */ /* 0x000e640008001115 */
[----:B-1----:R-:W-:Y:S05]  /*4f80*/  @!P0 BRA `(.L_x_86) ;  /* 0x0000005000448947 */ /* 0x002fea0003800000 */
.L_x_170:
[----:B------:R-:W4:Y:S02]  /*4f90*/  SYNCS.PHASECHK.TRANS64.TRYWAIT P0, [UR21+0x68], R2 ;  /* 0x00006802ff0075a7 */ /* 0x000f240008001115 */
[----:B----4-:R-:W-:Y:S05]  /*4fa0*/  @!P0 BRA `(.L_x_87) ;  /* 0x0000005000548947 */ /* 0x010fea0003800000 */
.L_x_172:
[----:B------:R-:W4:Y:S02]  /*4fb0*/  SYNCS.PHASECHK.TRANS64.TRYWAIT P0, [UR21+0x70], R2 ;  /* 0x00007002ff0075a7 */ /* 0x000f240008001115 */
[----:B----4-:R-:W-:Y:S05]  /*4fc0*/  @!P0 BRA `(.L_x_88) ;  /* 0x0000005000648947 */ /* 0x010fea0003800000 */
.L_x_174:
[----:B-1----:R-:W-:-:S07]  /*4fd0*/  MOV R0, UR21 ;  /* 0x0000001500007c02 */ /* 0x002fce0008000f00 */
.L_x_89:
[----:B-1----:R-:W-:-:S04]  /*4fe0*/  SHF.L.U32 R2, R15, 0x1f, RZ ;  /* 0x0000001f0f027819 */ /* 0x002fc800000006ff */
[----:B------:R1:W4:Y:S03]  /*4ff0*/  SYNCS.PHASECHK.TRANS64.TRYWAIT P0, [R0+URZ+0x78], R2 ;  /* 0x00007802000075a7 */ /* 0x00032600080011ff */
[----:B----4-:R-:W-:Y:S05]  /*5000*/  @!P0 NANOSLEEP.SYNCS 0x989680 ;  /* 0x009896800000895d */ /* 0x010fea0003900000 */
[----:B------:R-:W4:Y:S02]  /*5010*/  @!P0 SYNCS.PHASECHK.TRANS64 P0, [R0+URZ+0x78], R2 ;  /* 0x00007802000085a7 */ /* 0x000f2400080010ff */
[----:B--234-:R-:W-:Y:S05]  /*5020*/  @P0 EXIT ;  /* 0x000000000000094d */ /* 0x01cfea0003800000 */
[----:B------:R-:W-:Y:S05]  /*5030*/  BRA `(.L_x_89) ;  /* 0xfffffffc00e87947 */ /* 0x000fea000383ffff */
.L_x_74:
[----:B------:R-:W-:-:S06]  /*5040*/  UISETP.GE.AND UP0, UPT, UR17, 0x4, UPT ;  /* 0x000000041100788c */ /* 0x000fcc000bf06270 */
[----:B------:R-:W-:-:S13]  /*5050*/  PLOP3.LUT P0, PT, PT, PT, UP0, 0x80, 0x8 ;  /* 0x000000000008781c */ /* 0x000fda0003f0f008 */
[----:B-1----:R-:W-:Y:S05]  /*5060*/  @!P0 EXIT ;  /* 0x000000000000894d */ /* 0x002fea0003800000 */
[----:B------:R-:W-:Y:S01]  /*5070*/  BAR.SYNC.DEFER_BLOCKING 0x6, 0xa0 ;  /* 0x0182800000007b1d */ /* 0x000fe20000010000 */
[C---:B------:R-:W-:Y:S01]  /*5080*/  IMAD.SHL.U32 R7, R85.reuse, 0x40, RZ ;  /* 0x0000004055077824 */ /* 0x040fe200078e00ff */
[C---:B------:R-:W-:Y:S01]  /*5090*/  LOP3.LUT R87, R85.reuse, 0x60, RZ, 0xc0, !PT ;  /* 0x0000006055577812 */ /* 0x040fe200078ec0ff */
[C---:B------:R-:W-:Y:S02]  /*50a0*/  IMAD.SHL.U32 R4, R85.reuse, 0x20, RZ ;  /* 0x0000002055047824 */ /* 0x040fe400078e00ff */
[----:B------:R-:W-:Y:S02]  /*50b0*/  HFMA2 R36, -RZ, RZ, 0, 0 ;  /* 0x00000000ff247431 */ /* 0x000fe400000001ff */
[----:B------:R-:W-:Y:S01]  /*50c0*/  IMAD.SHL.U32 R5, R85, 0x8, RZ ;  /* 0x0000000855057824 */ /* 0x000fe200078e00ff */
[----:B------:R-:W-:Y:S01]  /*50d0*/  UMOV UR44, 0x400 ;  /* 0x00000400002c7882 */ /* 0x000fe20000000000 */
[----:B------:R-:W1:Y:S01]  /*50e0*/  LDC.64 R72, c[0x0][0x8b0] ;  /* 0x00022c00ff487b82 */ /* 0x000e620000000a00 */
[----:B------:R-:W-:Y:S01]  /*50f0*/  ULEA UR44, UR45, UR44, 0x18 ;  /* 0x0000002c2d2c7291 */ /* 0x000fe2000f8ec0ff */
[----:B------:R-:W-:Y:S01]  /*5100*/  LOP3.LUT R6, R7, 0x180, RZ, 0xc0, !PT ;  /* 0x0000018007067812 */ /* 0x000fe200078ec0ff */
[C---:B------:R-:W-:Y:S01]  /*5110*/  IMAD.U32 R37, R85.reuse, 0x10000, RZ ;  /* 0x0001000055257824 */ /* 0x040fe200078e00ff */
[----:B------:R-:W-:Y:S01]  /*5120*/  LOP3.LUT R4, R4, 0xc00, RZ, 0xc0, !PT ;  /* 0x00000c0004047812 */ /* 0x000fe200078ec0ff */
[----:B------:R-:W-:Y:S01]  /*5130*/  UIADD3 UR4, UPT, UPT, UR44, 0x4200, URZ ;  /* 0x000042002c047890 */ /* 0x000fe2000fffe0ff */
[----:B------:R-:W-:Y:S01]  /*5140*/  LOP3.LUT R5, R6, 0x30, R5, 0xf8, !PT ;  /* 0x0000003006057812 */ /* 0x000fe200078ef805 */
[----:B------:R-:W-:Y:S01]  /*5150*/  IMAD.SHL.U32 R6, R85, 0x2, RZ ;  /* 0x0000000255067824 */ /* 0x000fe200078e00ff */
[----:B------:R-:W2:Y:S01]  /*5160*/  LDC.64 R70, c[0x0][0x8a8] ;  /* 0x00022a00ff467b82 */ /* 0x000ea20000000a00 */
[----:B------:R-:W-:Y:S01]  /*5170*/  LOP3.LUT R4, R4, 0x40, R7, 0xf8, !PT ;  /* 0x0000004004047812 */ /* 0x000fe200078ef807 */
[----:B------:R-:W-:Y:S01]  /*5180*/  UIADD3 UR5, UPT, UPT, UR44, 0x200, URZ ;  /* 0x000002002c057890 */ /* 0x000fe2000fffe0ff */
[----:B------:R-:W-:Y:S01]  /*5190*/  LOP3.LUT R37, R37, 0x600000, RZ, 0xc0, !PT ;  /* 0x0060000025257812 */ /* 0x000fe200078ec0ff */
[----:B------:R-:W-:Y:S01]  /*51a0*/  IMAD.MOV.U32 R84, RZ, RZ, RZ ;  /* 0x000000ffff547224 */ /* 0x000fe200078e00ff */
[----:B------:R-:W-:Y:S01]  /*51b0*/  LOP3.LUT R85, R85, 0x2, RZ, 0xc0, !PT ;  /* 0x0000000255557812 */ /* 0x000fe200078ec0ff */
[----:B------:R-:W-:Y:S01]  /*51c0*/  IMAD.MOV.U32 R79, RZ, RZ, RZ ;  /* 0x000000ffff4f7224 */ /* 0x000fe200078e00ff */
[----:B------:R-:W-:-:S02]  /*51d0*/  LOP3.LUT R5, R5, 0x20, R6, 0x78, !PT ;  /* 0x0000002005057812 */ /* 0x000fc400078e7806 */
[----:B------:R-:W-:Y:S01]  /*51e0*/  CS2R R82, SRZ ;  /* 0x0000000000527805 */ /* 0x000fe2000001ff00 */
[----:B------:R-:W3:Y:S01]  /*51f0*/  LDS R0, [UR44+0x140] ;  /* 0x0001402cff007984 */ /* 0x000ee20008000800 */
[----:B------:R-:W-:Y:S01]  /*5200*/  LOP3.LUT R4, R4, 0x200, R7, 0xf8, !PT ;  /* 0x0000020004047812 */ /* 0x000fe200078ef807 */
[----:B------:R-:W-:Y:S01]  /*5210*/  IMAD.U32 R88, RZ, RZ, UR5 ;  /* 0x00000005ff587e24 */ /* 0x000fe2000f8e00ff */
[----:B------:R-:W-:Y:S01]  /*5220*/  MOV R81, RZ ;  /* 0x000000ff00517202 */ /* 0x000fe20000000f00 */
[----:B------:R-:W-:Y:S01]  /*5230*/  IMAD.MOV R80, RZ, RZ, -R85 ;  /* 0x000000ffff507224 */ /* 0x000fe200078e0a55 */
[----:B------:R-:W-:Y:S01]  /*5240*/  LOP3.LUT R69, R4, R5, RZ, 0xfc, !PT ;  /* 0x0000000504457212 */ /* 0x000fe200078efcff */
[----:B------:R-:W-:Y:S01]  /*5250*/  IMAD.U32 R86, RZ, RZ, UR4 ;  /* 0x00000004ff567e24 */ /* 0x000fe2000f8e00ff */
[----:B------:R-:W4:Y:S01]  /*5260*/  LDCU UR58, c[0x0][0x370] ;  /* 0x00006e00ff3a77ac */ /* 0x000f220008000800 */
[----:B------:R-:W1:Y:S01]  /*5270*/  LDCU.64 UR62, c[0x0][0x348] ;  /* 0x00006900ff3e77ac */ /* 0x000e620008000a00 */
[----:B------:R-:W1:Y:S01]  /*5280*/  LDCU UR43, c[0x0][0xb0c] ;  /* 0x00016180ff2b77ac */ /* 0x000e620008000800 */
[----:B------:R-:W1:Y:S01]  /*5290*/  LDCU UR39, c[0x0][0xb30] ;  /* 0x00016600ff2777ac */ /* 0x000e620008000800 */
[----:B------:R-:W1:Y:S01]  /*52a0*/  LDCU.64 UR56, c[0x0][0x888] ;  /* 0x00011100ff3877ac */ /* 0x000e620008000a00 */
[----:B------:R-:W1:Y:S01]  /*52b0*/  LDCU.64 UR40, c[0x0][0xb28] ;  /* 0x00016500ff2877ac */ /* 0x000e620008000a00 */
[----:B------:R-:W1:Y:S01]  /*52c0*/  LDCU.64 UR60, c[0x0][0x890] ;  /* 0x00011200ff3c77ac */ /* 0x000e620008000a00 */
[----:B------:R-:W1:Y:S01]  /*52d0*/  LDCU.128 UR52, c[0x0][0xb10] ;  /* 0x00016200ff3477ac */ /* 0x000e620008000c00 */
[----:B------:R-:W1:Y:S02]  /*52e0*/  LDCU UR47, c[0x0][0x374] ;  /* 0x00006e80ff2f77ac */ /* 0x000e640008000800 */
[----:B-1234-:R-:W-:-:S07]  /*52f0*/  IMAD.IADD R37, R0, 0x1, R37 ;  /* 0x0000000100257824 */ /* 0x01efce00078e0225 */
.L_x_131:
[----:B------:R-:W-:Y:S02]  /*5300*/  LEA R3, R79, UR44, 0x3 ;  /* 0x0000002c4f037c11 */ /* 0x000fe4000f8e18ff */
[----:B------:R-:W-:Y:S02]  /*5310*/  SHF.L.U32 R0, R83, 0x1f, RZ ;  /* 0x0000001f53007819 */ /* 0x000fe400000006ff */
[----:B-1----:R-:W-:Y:S02]  /*5320*/  LEA R4, R79, UR44, 0x4 ;  /* 0x0000002c4f047c11 */ /* 0x002fe4000f8e20ff */
[----:B------:R-:W1:Y:S02]  /*5330*/  SYNCS.PHASECHK.TRANS64.TRYWAIT P0, [R3+URZ+0x90], R0 ;  /* 0x00009000030075a7 */ /* 0x000e6400080011ff */
[----:B-1----:R-:W-:Y:S05]  /*5340*/  @!P0 BRA `(.L_x_90) ;  /* 0x0000004c009c8947 */ /* 0x002fea0003800000 */
.L_x_175:
        /* <DEDUP_REMOVED lines=8> */
[----:B--2---:R-:W-:Y:S11]  /*53d0*/  LOP3.LUT P0, RZ, R6, 0x1, RZ, 0xc0, !PT ;  /* 0x0000000106ff7812 */ /* 0x004ff6000780c0ff */
[----:B------:R-:W-:Y:S02]  /*53e0*/  @!UPT UIADD3 URZ, UPT, UPT, URZ, URZ, URZ ;  /* 0x000000fffffff290 */ /* 0x000fe4000fffe0ff */
[----:B---3--:R-:W-:Y:S01]  /*53f0*/  VOTEU.ANY UP1, P0 ;  /* 0x0000000000ff7886 */ /* 0x008fe20000020100 */
[----:B------:R-:W-:Y:S01]  /*5400*/  PLOP3.LUT P0, PT, PT, PT, UP1, 0x80, 0x8 ;  /* 0x000000000008781c */ /* 0x000fe20003f0f018 */
[----:B------:R-:W-:Y:S11]  /*5410*/  UP2UR UR46, UPR, URZ, 0x2 ;  /* 0x00000002ff2e7883 */ /* 0x000ff60008000000 */
[----:B------:R-:W-:Y:S01]  /*5420*/  @!UPT UIADD3 URZ, UPT, UPT, URZ, URZ, URZ ;  /* 0x000000fffffff290 */ /* 0x000fe2000fffe0ff */
[----:B-1----:R-:W-:Y:S02]  /*5430*/  @P0 SHF.R.U32.HI R0, RZ, 0x10, R5 ;  /* 0x00000010ff000819 */ /* 0x002fe40000011605 */
        /* <DEDUP_REMOVED lines=12> */
[----:B------:R-:W2:Y:S01]  /*5500*/  LDCU UR12, c[0x0][0xb20] ;  /* 0x00016400ff0c77ac */ /* 0x000ea20008000800 */
[----:B------:R-:W-:Y:S02]  /*5510*/  UIMAD.WIDE.U32 UR4, UR47, UR55, URZ ;  /* 0x000000372f0472a5 */ /* 0x000fe4000f8e00ff */
[----:B------:R-:W-:Y:S02]  /*5520*/  UIMAD.WIDE.U32 UR6, UR58, UR52, URZ ;  /* 0x000000343a0672a5 */ /* 0x000fe4000f8e00ff */
[----:B------:R-:W-:Y:S02]  /*5530*/  UISETP.NE.AND UP0, UPT, UR54, 0x1, UPT ;  /* 0x000000013600788c */ /* 0x000fe4000bf05270 */
[----:B------:R-:W-:Y:S02]  /*5540*/  UIMAD.WIDE.U32 UR8, UR37, UR55, URZ ;  /* 0x00000037250872a5 */ /* 0x000fe4000f8e00ff */
[----:B------:R-:W-:Y:S02]  /*5550*/  UIMAD.WIDE.U32 UR10, UR38, UR52, URZ ;  /* 0x00000034260a72a5 */ /* 0x000fe4000f8e00ff */
[----:B------:R-:W-:Y:S02]  /*5560*/  UISETP.NE.AND UP1, UPT, UR43, 0x1, UPT ;  /* 0x000000012b00788c */ /* 0x000fe4000bf25270 */
[----:B------:R-:W-:Y:S01]  /*5570*/  UISETP.NE.AND UP2, UPT, UR42, 0x1, UPT ;  /* 0x000000012a00788c */ /* 0x000fe2000bf45270 */
[----:B------:R-:W-:Y:S02]  /*5580*/  UMOV UR4, UR5 ;  /* 0x0000000500047c82 */ /* 0x000fe40008000000 */
[----:B--2---:R-:W-:Y:S03]  /*5590*/  USHF.R.U32.HI UR5, URZ, UR12, UR4 ;  /* 0x0000000cff057299 */ /* 0x004fe60008011604 */
[----:B------:R-:W-:Y:S02]  /*55a0*/  UMOV UR4, UR7 ;  /* 0x0000000700047c82 */ /* 0x000fe40008000000 */
[----:B------:R-:W-:Y:S02]  /*55b0*/  USHF.R.U32.HI UR7, URZ, UR53, UR4 ;  /* 0x00000035ff077299 */ /* 0x000fe40008011604 */
[----:B------:R-:W-:Y:S02]  /*55c0*/  USEL UR4, UR47, UR5, !UP0 ;  /* 0x000000052f047287 */ /* 0x000fe4000c000000 */
[----:B------:R-:W-:Y:S01]  /*55d0*/  USEL UR7, UR58, UR7, !UP1 ;  /* 0x000000073a077287 */ /* 0x000fe2000c800000 */
[----:B------:R-:W-:Y:S01]  /*55e0*/  UMOV UR5, UR9 ;  /* 0x0000000900057c82 */ /* 0x000fe20008000000 */
[----:B------:R-:W-:Y:S02]  /*55f0*/  UIMAD.WIDE.U32 UR8, UR4, UR40, URZ ;  /* 0x00000028040872a5 */ /* 0x000fe4000f8e00ff */
[----:B------:R-:W-:Y:S03]  /*5600*/  USHF.R.U32.HI UR6, URZ, UR12, UR5 ;  /* 0x0000000cff067299 */ /* 0x000fe60008011605 */
[----:B------:R-:W-:Y:S01]  /*5610*/  UMOV UR5, UR11 ;  /* 0x0000000b00057c82 */ /* 0x000fe20008000000 */
[----:B------:R-:W-:Y:S02]  /*5620*/  UIMAD.WIDE.U32 UR10, UR7, UR40, URZ ;  /* 0x00000028070a72a5 */ /* 0x000fe4000f8e00ff */
[----:B------:R-:W-:Y:S02]  /*5630*/  USHF.R.U32.HI UR12, URZ, UR53, UR5 ;  /* 0x00000035ff0c7299 */ /* 0x000fe40008011605 */
[----:B------:R-:W-:Y:S01]  /*5640*/  USEL UR6, UR37, UR6, !UP0 ;  /* 0x0000000625067287 */ /* 0x000fe2000c000000 */
[----:B------:R-:W-:Y:S02]  /*5650*/  UMOV UR5, UR9 ;  /* 0x0000000900057c82 */ /* 0x000fe40008000000 */
[----:B------:R-:W-:Y:S01]  /*5660*/  UMOV UR10, UR11 ;  /* 0x0000000b000a7c82 */ /* 0x000fe20008000000 */
[----:B------:R-:W-:Y:S02]  /*5670*/  @UP2 USHF.R.U32.HI UR4, URZ, UR41, UR5 ;  /* 0x00000029ff042299 */ /* 0x000fe40008011605 */
[----:B------:R-:W-:Y:S02]  /*5680*/  @UP2 USHF.R.U32.HI UR7, URZ, UR41, UR10 ;  /* 0x00000029ff072299 */ /* 0x000fe4000801160a */
[----:B------:R-:W-:Y:S02]  /*5690*/  UIMAD UR4, UR42, UR4, URZ ;  /* 0x000000042a0472a4 */ /* 0x000fe4000f8e02ff */
        /* <DEDUP_REMOVED lines=8> */
[----:B------:R-:W-:Y:S02]  /*5720*/  USEL UR11, UR6, UR4, !UP2 ;  /* 0x00000004060b7287 */ /* 0x000fe4000d000000 */
[----:B------:R-:W-:Y:S02]  /*5730*/  UIADD3 UR8, UPT, UPT, -UR5, URZ, URZ ;  /* 0x000000ff05087290 */ /* 0x000fe4000fffe1ff */
[----:B------:R-:W-:Y:S01]  /*5740*/  UIADD3 UR10, UPT, UPT, -UR11, URZ, URZ ;  /* 0x000000ff0b0a7290 */ /* 0x000fe2000fffe1ff */
[----:B------:R-:W-:Y:S01]  /*5750*/  @!UP0 UMOV UR4, UR9 ;  /* 0x0000000900048c82 */ /* 0x000fe20008000000 */
[----:B------:R-:W-:Y:S02]  /*5760*/  UIADD3 UR9, UPT, UPT, -UR6, URZ, URZ ;  /* 0x000000ff06097290 */ /* 0x000fe4000fffe1ff */
[----:B------:R-:W-:Y:S02]  /*5770*/  @!UP0 USHF.R.U32.HI UR4, URZ, UR41, UR4 ;  /* 0x00000029ff048299 */ /* 0x000fe40008011604 */
[----:B------:R-:W-:Y:S02]  /*5780*/  UIMAD UR10, UR42, UR10, UR6 ;  /* 0x0000000a2a0a72a4 */ /* 0x000fe4000f8e0206 */
[----:B------:R-:W-:Y:S04]  /*5790*/  @!UP0 USEL UR4, UR5, UR4, !UP2 ;  /* 0x0000000405048287 */ /* 0x000fe8000d000000 */
[----:B------:R-:W-:Y:S02]  /*57a0*/  @!UP0 UIMAD UR10, UR7, UR10, UR4 ;  /* 0x0000000a070a82a4 */ /* 0x000fe4000f8e0204 */
[----:B------:R-:W-:Y:S02]  /*57b0*/  @!UP0 UIADD3 UR11, UPT, UPT, UR11, -UR4, URZ ;  /* 0x800000040b0b8290 */ /* 0x000fe4000fffe0ff */
[----:B------:R-:W-:Y:S02]  /*57c0*/  UIMAD UR7, UR43, UR8, UR38 ;  /* 0x000000082b0772a4 */ /* 0x000fe4000f8e0226 */
[----:B------:R-:W-:Y:S02]  /*57d0*/  @!UP0 UIMAD UR6, UR11, UR42, UR5 ;  /* 0x0000002a0b0682a4 */ /* 0x000fe4000f8e0205 */
[----:B------:R-:W-:Y:S01]  /*57e0*/  UIMAD UR4, UR54, UR9, UR37 ;  /* 0x00000009360472a4 */ /* 0x000fe2000f8e0225 */
[----:B------:R-:W-:Y:S02]  /*57f0*/  @!UP0 UMOV UR5, UR10 ;  /* 0x0000000a00058c82 */ /* 0x000fe40008000000 */
[----:B------:R-:W-:Y:S02]  /*5800*/  UIMAD UR38, UR5, UR43, UR7 ;  /* 0x0000002b052672a4 */ /* 0x000fe4000f8e0207 */
[----:B------:R-:W-:Y:S11]  /*5810*/  UIMAD UR37, UR6, UR54, UR4 ;  /* 0x00000036062572a4 */ /* 0x000ff6000f8e0204 */
[----:B------:R-:W-:Y:S01]  /*5820*/  @!UPT UIADD3 URZ, UPT, UPT, URZ, URZ, URZ ;  /* 0x000000fffffff290 */ /* 0x000fe2000fffe0ff */
.L_x_91:
[----:B------:R-:W-:Y:S01]  /*5830*/  UISETP.NE.AND UP0, UPT, UR39, 0x1, UPT ;  /* 0x000000012700788c */ /* 0x000fe2000bf05270 */
[----:B------:R-:W-:Y:S01]  /*5840*/  R2UR UR11, R88 ;  /* 0x00000000580b72ca */ /* 0x000fe200000e0000 */
[----:B------:R-:W-:Y:S01]  /*5850*/  USHF.L.U32 UR50, UR16, 0x6, URZ ;  /* 0x0000000610327899 */ /* 0x000fe200080006ff */
[----:B------:R-:W-:Y:S01]  /*5860*/  IADD3 R79, PT, PT, R79, 0x1, RZ ;  /* 0x000000014f4f7810 */ /* 0x000fe20007ffe0ff */
[----:B------:R-:W-:Y:S07]  /*5870*/  USHF.L.U32 UR49, UR20, 0x8, URZ ;  /* 0x0000000814317899 */ /* 0x000fee00080006ff */
[----:B------:R-:W2:Y:S01]  /*5880*/  @!UP0 LDCU.128 UR12, c[0x0][0xb10] ;  /* 0x00016200ff0c87ac */ /* 0x000ea20008000c00 */
[----:B------:R-:W3:Y:S01]  /*5890*/  @!UP0 LDCU UR5, c[0x0][0xb0c] ;  /* 0x00016180ff0587ac */ /* 0x000ee20008000800 */
[----:B------:R-:W4:Y:S01]  /*58a0*/  @!UP0 LDCU UR10, c[0x0][0xb20] ;  /* 0x00016400ff0a87ac */ /* 0x000f220008000800 */
[----:B--2---:R-:W-:Y:S02]  /*58b0*/  UIMAD.WIDE.U32 UR8, UR38, UR12, URZ ;  /* 0x0000000c260872a5 */ /* 0x004fe4000f8e00ff */
[----:B------:R-:W-:Y:S02]  /*58c0*/  UIMAD.WIDE.U32 UR6, UR37, UR15, URZ ;  /* 0x0000000f250672a5 */ /* 0x000fe4000f8e00ff */
[----:B------:R-:W-:Y:S03]  /*58d0*/  @!UP0 UISETP.NE.AND UP1, UPT, UR14, 0x1, UPT ;  /* 0x000000010e00888c */ /* 0x000fe6000bf25270 */
[----:B------:R-:W-:Y:S01]  /*58e0*/  @!UP0 UMOV UR4, UR9 ;  /* 0x0000000900048c82 */ /* 0x000fe20008000000 */
[----:B---3--:R-:W-:Y:S02]  /*58f0*/  @!UP0 UISETP.NE.AND UP2, UPT, UR5, 0x1, UPT ;  /* 0x000000010500888c */ /* 0x008fe4000bf45270 */
[----:B------:R-:W-:Y:S01]  /*5900*/  @!UP0 USHF.R.U32.HI UR4, URZ, UR13, UR4 ;  /* 0x0000000dff048299 */ /* 0x000fe20008011604 */
[----:B------:R-:W-:Y:S02]  /*5910*/  @!UP0 UMOV UR6, UR7 ;  /* 0x0000000700068c82 */ /* 0x000fe40008000000 */
[----:B----4-:R-:W-:Y:S02]  /*5920*/  @!UP0 USHF.R.U32.HI UR6, URZ, UR10, UR6 ;  /* 0x0000000aff068299 */ /* 0x010fe40008011606 */
[----:B------:R-:W-:Y:S02]  /*5930*/  @!UP0 USEL UR7, UR38, UR4, !UP2 ;  /* 0x0000000426078287 */ /* 0x000fe4000d000000 */
[----:B------:R-:W-:Y:S04]  /*5940*/  @!UP0 USEL UR6, UR37, UR6, !UP1 ;  /* 0x0000000625068287 */ /* 0x000fe8000c800000 */
[----:B------:R-:W-:Y:S02]  /*5950*/  @!UP0 UIADD3 UR4, UPT, UPT, -UR7, UR6, URZ ;  /* 0x0000000607048290 */ /* 0x000fe4000fffe1ff */
[----:B------:R-:W-:Y:S02]  /*5960*/  @!UP0 UIADD3 UR6, UPT, UPT, UR7, -UR6, URZ ;  /* 0x8000000607068290 */ /* 0x000fe4000fffe0ff */
[----:B------:R-:W-:Y:S02]  /*5970*/  @!UP0 UIMAD UR38, UR4, UR5, UR38 ;  /* 0x00000005042682a4 */ /* 0x000fe4000f8e0226 */
[----:B------:R-:W-:Y:S02]  /*5980*/  @!UP0 UIMAD UR37, UR6, UR14, UR37 ;  /* 0x0000000e062582a4 */ /* 0x000fe4000f8e0225 */
[----:B------:R-:W-:Y:S09]  /*5990*/  ULOP3.LUT UP0, URZ, UR11, 0x1b0, URZ, 0xc0, !UPT ;  /* 0x000001b00bff7892 */ /* 0x000ff2000f80c0ff */
[----:B------:R-:W-:Y:S05]  /*59a0*/  BRA.U !UP0, `(.L_x_92) ;  /* 0x0000000108407547 */ /* 0x000fea000b800000 */
[----:B------:R-:W2:Y:S01]  /*59b0*/  LDCU.64 UR8, c[0x4][0x88] ;  /* 0x01001100ff0877ac */ /* 0x000ea20008000a00 */
[----:B------:R-:W-:Y:S01]  /*59c0*/  MOV R3, 0x0 ;  /* 0x0000000000037802 */ /* 0x000fe20000000f00 */
[----:B------:R-:W-:Y:S02]  /*59d0*/  HFMA2 R12, -RZ, RZ, 0, 5.9604644775390625e-08 ;  /* 0x00000001ff0c7431 */ /* 0x000fe400000001ff */
[----:B------:R-:W-:Y:S02]  /*59e0*/  IMAD.MOV.U32 R8, RZ, RZ, 0x70 ;  /* 0x00000070ff087424 */ /* 0x000fe400078e00ff */
[----:B------:R-:W-:Y:S01]  /*59f0*/  IMAD.MOV.U32 R13, RZ, RZ, RZ ;  /* 0x000000ffff0d7224 */ /* 0x000fe200078e00ff */
[----:B------:R-:W3:Y:S01]  /*5a00*/  LDCU.64 UR6, c[0x4][0x90] ;  /* 0x01001200ff0677ac */ /* 0x000ee20008000a00 */
[----:B------:R-:W4:Y:S01]  /*5a10*/  LDC.64 R2, c[0x4][R3] ;  /* 0x0100000003027b82 */ /* 0x000f220000000a00 */
[----:B------:R-:W1:Y:S01]  /*5a20*/  LDCU.64 UR4, c[0x4][0x8] ;  /* 0x01000100ff0477ac */ /* 0x000e620008000a00 */
[----:B--2---:R-:W-:Y:S01]  /*5a30*/  MOV R5, UR9 ;  /* 0x0000000900057c02 */ /* 0x004fe20008000f00 */
[----:B------:R-:W-:Y:S01]  /*5a40*/  IMAD.U32 R4, RZ, RZ, UR8 ;  /* 0x00000008ff047e24 */ /* 0x000fe2000f8e00ff */
[----:B---3--:R-:W-:Y:S01]  /*5a50*/  MOV R7, UR7 ;  /* 0x0000000700077c02 */ /* 0x008fe20008000f00 */
[----:B------:R-:W-:Y:S01]  /*5a60*/  IMAD.U32 R6, RZ, RZ, UR6 ;  /* 0x00000006ff067e24 */ /* 0x000fe2000f8e00ff */
[----:B-1----:R-:W-:Y:S01]  /*5a70*/  MOV R11, UR5 ;  /* 0x00000005000b7c02 */ /* 0x002fe20008000f00 */
[----:B------:R-:W-:Y:S02]  /*5a80*/  IMAD.U32 R10, RZ, RZ, UR4 ;  /* 0x00000004ff0a7e24 */ /* 0x000fe4000f8e00ff */
[----:B------:R-:W-:Y:S07]  /*5a90*/  LEPC R20, `(.L_x_92) ;  /* 0x000000001014794e */ /* 0x000fee0000000000 */
[----:B----45:R-:W-:Y:S05]  /*5aa0*/  CALL.ABS.NOINC R2 ;  /* 0x0000000002007343 */ /* 0x030fea0003c00000 */
.L_x_92:
[----:B------:R-:W-:Y:S01]  /*5ab0*/  LOP3.LUT P0, RZ, R86, 0x1b0, RZ, 0xc0, !PT ;  /* 0x000001b056ff7812 */ /* 0x000fe2000780c0ff */
[----:B------:R-:W-:Y:S11]  /*5ac0*/  BSSY.RECONVERGENT B6, `(.L_x_93) ;  /* 0x0000013000067945 */ /* 0x000ff60003800200 */
[----:B------:R-:W-:Y:S01]  /*5ad0*/  @!UPT UIADD3 URZ, UPT, UPT, URZ, URZ, URZ ;  /* 0x000000fffffff290 */ /* 0x000fe2000fffe0ff */
[----:B------:R-:W-:Y:S05]  /*5ae0*/  @!P0 BRA `(.L_x_94) ;  /* 0x0000000000408947 */ /* 0x000fea0003800000 */
        /* <DEDUP_REMOVED lines=16> */
.L_x_94:
[----:B------:R-:W-:Y:S05]  /*5bf0*/  BSYNC.RECONVERGENT B6 ;  /* 0x0000000000067941 */ /* 0x000fea0003800200 */
.L_x_93:
[----:B------:R-:W-:Y:S01]  /*5c00*/  R2UR UR4, R78 ;  /* 0x000000004e0472ca */ /* 0x000fe200000e0000 */
[----:B------:R-:W-:Y:S01]  /*5c10*/  UISETP.NE.U32.AND UP0, UPT, UR60, URZ, UPT ;  /* 0x000000ff3c00728c */ /* 0x000fe2000bf05070 */
[----:B------:R-:W-:Y:S02]  /*5c20*/  ISETP.NE.U32.AND P4, PT, R72, RZ, PT ;  /* 0x000000ff4800720c */ /* 0x000fe40003f85070 */
[----:B------:R-:W-:Y:S01]  /*5c30*/  ISETP.NE.U32.AND P2, PT, RZ, UR56, PT ;  /* 0x00000038ff007c0c */ /* 0x000fe2000bf45070 */
[----:B------:R-:W-:Y:S01]  /*5c40*/  UISETP.NE.AND.EX UP1, UPT, UR61, URZ, UPT, UP0 ;  /* 0x000000ff3d00728c */ /* 0x000fe2000bf25300 */
[----:B------:R-:W-:Y:S01]  /*5c50*/  ISETP.NE.AND.EX P4, PT, R73, RZ, PT, P4 ;  /* 0x000000ff4900720c */ /* 0x000fe20003f85340 */
[----:B------:R-:W-:Y:S01]  /*5c60*/  UPLOP3.LUT UP0, UPT, UPT, UPT, UPT, 0x40, 0x4 ;  /* 0x000000000004789c */ /* 0x000fe20003f0e870 */
[----:B------:R-:W-:Y:S05]  /*5c70*/  ISETP.NE.AND.EX P2, PT, RZ, UR57, PT, P2 ;  /* 0x00000039ff007c0c */ /* 0x000fea000bf45320 */
[----:B------:R-:W-:Y:S06]  /*5c80*/  UISETP.NE.AND UP2, UPT, UR4, URZ, UPT ;  /* 0x000000ff0400728c */ /* 0x000fec000bf45270 */
[----:B------:R-:W-:Y:S05]  /*5c90*/  PLOP3.LUT P1, PT, PT, PT, UP2, 0x80, 0x8 ;  /* 0x000000000008781c */ /* 0x000fea0003f2f028 */
[----:B------:R-:W-:Y:S06]  /*5ca0*/  @UP2 UPLOP3.LUT UP0, UPT, UPT, UPT, UP1, 0x80, 0x8 ;  /* 0x000000000008289c */ /* 0x000fec0003f0f010 */
[----:B------:R-:W-:Y:S01]  /*5cb0*/  PLOP3.LUT P0, PT, PT, PT, UP0, 0x80, 0x8 ;  /* 0x000000000008781c */ /* 0x000fe20003f0f008 */
[----:B------:R-:W-:Y:S01]  /*5cc0*/  @!UPT UIADD3 URZ, UPT, UPT, URZ, URZ, URZ ;  /* 0x000000fffffff290 */ /* 0x000fe2000fffe0ff */
[----:B------:R-:W-:Y:S11]  /*5cd0*/  BRA.U !UP1, `(.L_x_95) ;  /* 0x00000001093c7547 */ /* 0x000ff6000b800000 */
[----:B------:R-:W-:Y:S01]  /*5ce0*/  UISETP.NE.U32.AND UP0, UPT, UR56, URZ, UPT ;  /* 0x000000ff3800728c */ /* 0x000fe2000bf05070 */
[----:B-1----:R-:W-:Y:S01]  /*5cf0*/  HFMA2 R0, -RZ, RZ, 0, 5.9604644775390625e-08 ;  /* 0x00000001ff007431 */ /* 0x002fe200000001ff */
[----:B------:R-:W1:Y:S01]  /*5d00*/  LDCU.64 UR8, c[0x0][0x358] ;  /* 0x00006b00ff0877ac */ /* 0x000e620008000a00 */
[----:B------:R-:W-:Y:S01]  /*5d10*/  IMAD.MOV.U32 R74, RZ, RZ, 0x1 ;  /* 0x00000001ff4a7424 */ /* 0x000fe200078e00ff */
[----:B------:R-:W-:Y:S06]  /*5d20*/  UISETP.NE.AND.EX UP0, UPT, UR57, URZ, UPT, UP0 ;  /* 0x000000ff3900728c */ /* 0x000fec000bf05300 */
[----:B------:R-:W-:Y:S05]  /*5d30*/  PLOP3.LUT P3, PT, PT, PT, UP0, 0x80, 0x8 ;  /* 0x000000000008781c */ /* 0x000fea0003f6f008 */
[----:B------:R-:W2:Y:S01]  /*5d40*/  @UP0 LDCU.64 UR4, c[0x0][0x888] ;  /* 0x00011100ff0407ac */ /* 0x000ea20008000a00 */
[----:B------:R-:W-:Y:S07]  /*5d50*/  @UP0 UIMAD UR6, UR36, UR60, URZ ;  /* 0x0000003c240602a4 */ /* 0x000fee000f8e02ff */
[----:B------:R-:W-:Y:S01]  /*5d60*/  @!P3 PRMT R74, R0, 0x7610, R74 ;  /* 0x00007610004ab816 */ /* 0x000fe2000000004a */
[----:B--2---:R-:W-:Y:S06]  /*5d70*/  @UP0 UIMAD.WIDE UR4, UR6, 0x4, UR4 ;  /* 0x00000004060408a5 */ /* 0x004fec000f8e0204 */
[----:B-----5:R-:W-:Y:S01]  /*5d80*/  IMAD.U32 R40, RZ, RZ, UR4 ;  /* 0x00000004ff287e24 */ /* 0x020fe2000f8e00ff */
[----:B------:R-:W-:Y:S04]  /*5d90*/  MOV R41, UR5 ;  /* 0x0000000500297c02 */ /* 0x000fe80008000f00 */
[----:B------:R-:W2:Y:S01]  /*5da0*/  @!UP0 LDCU UR4, c[0x0][0x880] ;  /* 0x00011000ff0487ac */ /* 0x000ea20008000800 */
[----:B-1----:R3:W5:Y:S02]  /*5db0*/  @P3 LDG.E R40, desc[UR8][R40.64] ;  /* 0x0000000828283981 */ /* 0x002764000c1e1900 */
[----:B--23--:R-:W-:Y:S02]  /*5dc0*/  @!P3 IMAD.U32 R40, RZ, RZ, UR4 ;  /* 0x00000004ff28be24 */ /* 0x00cfe4000f8e00ff */
.L_x_95:
[----:B------:R-:W-:Y:S05]  /*5dd0*/  @!P4 BRA `(.L_x_96) ;  /* 0x000000000024c947 */ /* 0x000fea0003800000 */
[----:B------:R-:W-:Y:S01]  /*5de0*/  ISETP.NE.U32.AND P3, PT, R70, RZ, PT ;  /* 0x000000ff4600720c */ /* 0x000fe20003f65070 */
[----:B------:R-:W2:Y:S03]  /*5df0*/  LDCU.64 UR4, c[0x0][0x358] ;  /* 0x00006b00ff0477ac */ /* 0x000ea60008000a00 */
[----:B------:R-:W-:Y:S11]  /*5e00*/  ISETP.NE.AND.EX P3, PT, R71, RZ, PT, P3 ;  /* 0x000000ff4700720c */ /* 0x000ff60003f65330 */
[----:B------:R-:W-:Y:S02]  /*5e10*/  @!UPT UIADD3 URZ, UPT, UPT, URZ, URZ, URZ ;  /* 0x000000fffffff290 */ /* 0x000fe4000fffe0ff */
[----:B------:R-:W3:Y:S01]  /*5e20*/  @P3 LDC.64 R2, c[0x0][0x8a8] ;  /* 0x00022a00ff023b82 */ /* 0x000ee20000000a00 */
[----:B-1----:R-:W-:Y:S04]  /*5e30*/  @P3 IMAD R0, R72, UR36, RZ ;  /* 0x0000002448003c24 */ /* 0x002fe8000f8e02ff */
[----:B---3--:R-:W-:Y:S05]  /*5e40*/  @P3 IMAD.WIDE R2, R0, 0x4, R2 ;  /* 0x0000000400023825 */ /* 0x008fea00078e0202 */
[----:B--2--5:R2:W5:Y:S02]  /*5e50*/  @P3 LDG.E R38, desc[UR4][R2.64] ;  /* 0x0000000402263981 */ /* 0x024564000c1e1900 */
[----:B--2---:R-:W3:Y:S02]  /*5e60*/  @!P3 LDC R38, c[0x0][0x8a0] ;  /* 0x00022800ff26bb82 */ /* 0x004ee40000000800 */
.L_x_96:
[----:B-----5:R-:W-:Y:S01]  /*5e70*/  ISETP.NE.AND P4, PT, R40, RZ, PT ;  /* 0x000000ff2800720c */ /* 0x020fe20003f85270 */
[----:B------:R-:W-:Y:S01]  /*5e80*/  BSSY B1, `(.L_x_97) ;  /* 0x0000042000017945 */ /* 0x000fe20003800000 */
[----:B------:R-:W-:Y:S01]  /*5e90*/  SEL R5, RZ, 0xffffffff, P2 ;  /* 0xffffffffff057807 */ /* 0x000fe20001000000 */
[----:B------:R-:W-:Y:S01]  /*5ea0*/  IMAD.MOV.U32 R53, RZ, RZ, 0x1 ;  /* 0x00000001ff357424 */ /* 0x000fe200078e00ff */
[----:B------:R-:W-:Y:S02]  /*5eb0*/  LOP3.LUT P3, RZ, R74, 0xff, RZ, 0xc0, !PT ;  /* 0x000000ff4aff7812 */ /* 0x000fe4000786c0ff */
[----:B------:R-:W-:Y:S02]  /*5ec0*/  CS2R R46, SRZ ;  /* 0x00000000002e7805 */ /* 0x000fe4000001ff00 */
[----:B-1----:R-:W-:Y:S02]  /*5ed0*/  @P1 SEL R0, RZ, 0xffffffff, P4 ;  /* 0xffffffffff001807 */ /* 0x002fe40002000000 */
[----:B------:R-:W-:Y:S02]  /*5ee0*/  CS2R R44, SRZ ;  /* 0x00000000002c7805 */ /* 0x000fe4000001ff00 */
[----:B------:R-:W-:Y:S02]  /*5ef0*/  LEA R2, R82, UR44, 0x3 ;  /* 0x0000002c52027c11 */ /* 0x000fe4000f8e18ff */
[----:B------:R-:W-:Y:S02]  /*5f00*/  CS2R R50, SRZ ;  /* 0x0000000000327805 */ /* 0x000fe4000001ff00 */
[----:B------:R-:W-:Y:S02]  /*5f10*/  @P0 SEL R0, R5, R0, !P3 ;  /* 0x0000000005000207 */ /* 0x000fe40005800000 */
[----:B------:R-:W-:Y:S02]  /*5f20*/  CS2R R48, SRZ ;  /* 0x0000000000307805 */ /* 0x000fe4000001ff00 */
[----:B------:R-:W-:Y:S02]  /*5f30*/  LEA R52, R36, UR44, 0x3 ;  /* 0x0000002c24347c11 */ /* 0x000fe4000f8e18ff */
[----:B------:R-:W-:Y:S02]  /*5f40*/  @P1 LOP3.LUT R0, R0, 0x1, RZ, 0xc0, !PT ;  /* 0x0000000100001812 */ /* 0x000fe400078ec0ff */
[----:B------:R-:W-:Y:S02]  /*5f50*/  SHF.L.U32 R3, R84, 0x1f, RZ ;  /* 0x0000001f54037819 */ /* 0x000fe400000006ff */
[----:B------:R-:W-:Y:S02]  /*5f60*/  ISETP.NE.U32.OR P6, PT, R0, 0x1, !P1 ;  /* 0x000000010000780c */ /* 0x000fe40004fc5470 */
[----:B------:R-:W-:Y:S02]  /*5f70*/  PLOP3.LUT P2, PT, PT, PT, UP1, 0x80, 0x8 ;  /* 0x000000000008781c */ /* 0x000fe40003f4f018 */
[----:B------:R-:W-:Y:S02]  /*5f80*/  LEA.HI R39, R36, R36, RZ, 0x1 ;  /* 0x0000002424277211 */ /* 0x000fe400078f08ff */
[----:B------:R-:W-:Y:S02]  /*5f90*/  SEL R4, RZ, 0xffffffff, P4 ;  /* 0xffffffffff047807 */ /* 0x000fe40002000000 */
[----:B------:R-:W-:Y:S05]  /*5fa0*/  P2R R61, PR, RZ, 0x40 ;  /* 0x00000040ff3d7803 */ /* 0x000fea0000000000 */
[----:B------:R-:W-:Y:S02]  /*5fb0*/  @P6 SHF.L.U32 R0, R81, 0x1f, RZ ;  /* 0x0000001f51006819 */ /* 0x000fe400000006ff */
[----:B------:R-:W-:Y:S02]  /*5fc0*/  @P2 SEL R4, R5, R4, !P3 ;  /* 0x0000000405042207 */ /* 0x000fe40005800000 */
[----:B------:R1:W2:Y:S02]  /*5fd0*/  @P6 SYNCS.PHASECHK.TRANS64.TRYWAIT P1, [R2+URZ+0x40], R0 ;  /* 0x00004000020065a7 */ /* 0x0002a400080211ff */
[----:B------:R-:W-:Y:S04]  /*5fe0*/  LOP3.LUT R4, R4, 0x1, RZ, 0xc0, !PT ;  /* 0x0000000104047812 */ /* 0x000fe800078ec0ff */
[----:B------:R-:W-:Y:S04]  /*5ff0*/  ISETP.NE.U32.AND P5, PT, R4, 0x1, PT ;  /* 0x000000010400780c */ /* 0x000fe80003fa5070 */
[----:B------:R-:W-:Y:S01]  /*6000*/  P2R R54, PR, RZ, 0x20 ;  /* 0x00000020ff367803 */ /* 0x000fe20000000000 */
[----:B------:R4:W3:Y:S01]  /*6010*/  SYNCS.PHASECHK.TRANS64.TRYWAIT P0, [R52+URZ+0xb0], R3 ;  /* 0x0000b003340075a7 */ /* 0x0008e200080011ff */
[C---:B-1----:R-:W-:Y:S01]  /*6020*/  IMAD.SHL.U32 R0, R39.reuse, 0x80, RZ ;  /* 0x0000008027007824 */ /* 0x042fe200078e00ff */
[----:B------:R-:W-:Y:S04]  /*6030*/  LOP3.LUT R39, R39, 0xffe, RZ, 0xc0, !PT ;  /* 0x00000ffe27277812 */ /* 0x000fe800078ec0ff */
[----:B------:R-:W-:Y:S01]  /*6040*/  LOP3.LUT R0, R0, 0xffffff00, RZ, 0xc0, !PT ;  /* 0xffffff0000007812 */ /* 0x000fe200078ec0ff */
[----:B------:R-:W-:Y:S04]  /*6050*/  IMAD.IADD R39, R36, 0x1, -R39 ;  /* 0x0000000124277824 */ /* 0x000fe800078e0a27 */
[----:B------:R-:W-:Y:S04]  /*6060*/  IMAD.IADD R0, R37, 0x1, R0 ;  /* 0x0000000125007824 */ /* 0x000fe800078e0200 */
[----:B------:R-:W-:Y:S01]  /*6070*/  IMAD R39, R39, 0x100000, R0 ;  /* 0x0010000027277824 */ /* 0x000fe200078e0200 */
[----:B--2---:R-:W-:Y:S01]  /*6080*/  @P6 SEL R53, RZ, 0x1, !P1 ;  /* 0x00000001ff356807 */ /* 0x004fe20004800000 */
[----:B----4-:R-:W-:Y:S06]  /*6090*/  @!P6 BRA `(.L_x_98) ;  /* 0x000000000080e947 */ /* 0x010fec0003800000 */
[----:B------:R-:W-:Y:S01]  /*60a0*/  @P5 IMAD R5, R82, 0x1000, R69 ;  /* 0x0000100052055824 */ /* 0x000fe200078e0245 */
[----:B------:R-:W-:Y:S01]  /*60b0*/  ISETP.NE.AND P1, PT, R53, RZ, PT ;  /* 0x000000ff3500720c */ /* 0x000fe20003f25270 */
[----:B------:R-:W-:Y:S01]  /*60c0*/  BSSY B0, `(.L_x_99) ;  /* 0x000000b000007945 */ /* 0x000fe20003800000 */
[----:B------:R-:W-:Y:S01]  /*60d0*/  CS2R R50, SRZ ;  /* 0x0000000000327805 */ /* 0x000fe2000001ff00 */
[----:B------:R-:W-:Y:S01]  /*60e0*/  @P5 VIADD R4, R5, UR44 ;  /* 0x0000002c05045c36 */ /* 0x000fe20008000000 */
[----:B------:R-:W-:Y:S02]  /*60f0*/  CS2R R48, SRZ ;  /* 0x0000000000307805 */ /* 0x000fe4000001ff00 */
[----:B------:R-:W-:Y:S02]  /*6100*/  CS2R R46, SRZ ;  /* 0x00000000002e7805 */ /* 0x000fe4000001ff00 */
[----:B------:R-:W-:Y:S01]  /*6110*/  CS2R R44, SRZ ;  /* 0x00000000002c7805 */ /* 0x000fe2000001ff00 */
[----:B------:R-:W-:Y:S04]  /*6120*/  @P5 IMAD R4, R85, -0x10, R4 ;  /* 0xfffffff055045824 */ /* 0x000fe800078e0204 */
[----:B------:R-:W-:Y:S05]  /*6130*/  @P1 BRA `(.L_x_100) ;  /* 0x00000000000c1947 */ /* 0x000fea0003800000 */
[----:B------:R-:W-:Y:S04]  /*6140*/  SHF.L.U32 R0, R81, 0x1f, RZ ;  /* 0x0000001f51007819 */ /* 0x000fe800000006ff */
[----:B------:R-:W1:Y:S02]  /*6150*/  SYNCS.PHASECHK.TRANS64.TRYWAIT P1, [R2+URZ+0x40], R0 ;  /* 0x00004000020075a7 */ /* 0x000e6400080211ff */
[----:B-1----:R-:W-:Y:S05]  /*6160*/  @!P1 BRA `(.L_x_101) ;  /* 0x0000004000289947 */ /* 0x002fea0003800000 */
.L_x_100:
[----:B------:R-:W-:Y:S05]  /*6170*/  BSYNC B0 ;  /* 0x0000000000007941 */ /* 0x000fea0003800000 */
.L_x_99:
[----:B------:R-:W-:Y:S01]  /*6180*/  ISETP.NE.AND P1, PT, R54, RZ, PT ;  /* 0x000000ff3600720c */ /* 0x000fe20003f25270 */
[----:B-1----:R-:W-:Y:S02]  /*6190*/  VIADD R2, R2, 0x60 ;  /* 0x0000006002027836 */ /* 0x002fe40000000000 */
[----:B------:R-:W-:Y:S02]  /*61a0*/  IMAD.U32 R0, RZ, RZ, UR45 ;  /* 0x0000002dff007e24 */ /* 0x000fe4000f8e00ff */
[----:B------:R-:W-:Y:S03]  /*61b0*/  VIADD R82, R82, 0x1 ;  /* 0x0000000152527836 */ /* 0x000fe60000000000 */
[----:B------:R-:W-:Y:S05]  /*61c0*/  PRMT R0, R0, 0x654, R2 ;  /* 0x0000065400007816 */ /* 0x000fea0000000002 */
[----:B------:R1:W2:Y:S04]  /*61d0*/  @P1 LDS.128 R48, [R5+UR44+0x200] ;  /* 0x0002002c05301984 */ /* 0x0002a80008000c00 */
[----:B------:R1:W4:Y:S01]  /*61e0*/  @P1 LDS.128 R44, [R4+0x210] ;  /* 0x00021000042c1984 */ /* 0x0003220000000c00 */
[C---:B------:R-:W-:Y:S01]  /*61f0*/  ISETP.NE.AND P1, PT, R82.reuse, 0x4, PT ;  /* 0x000000045200780c */ /* 0x040fe20003f25270 */
[----:B------:R-:W-:Y:S01]  /*6200*/  @!PT LDS RZ, [RZ] ;  /* 0x00000000fffff984 */ /* 0x000fe20000000800 */
[----:B------:R-:W-:Y:S01]  /*6210*/  @!PT LDS RZ, [RZ] ;  /* 0x00000000fffff984 */ /* 0x000fe20000000800 */
[----:B------:R-:W-:Y:S01]  /*6220*/  @!PT LDS RZ, [RZ] ;  /* 0x00000000fffff984 */ /* 0x000fe20000000800 */
[----:B------:R-:W-:Y:S01]  /*6230*/  @!PT LDS RZ, [RZ] ;  /* 0x00000000fffff984 */ /* 0x000fe20000000800 */
[----:B------:R5:W-:Y:S06]  /*6240*/  MEMBAR.ALL.CTA ;  /* 0x0000000000007992 */ /* 0x000bec0000008000 */
[----:B-----5:R-:W5:Y:S01]  /*6250*/  FENCE.VIEW.ASYNC.S ;  /* 0x00000000000073c6 */ /* 0x020f620000000000 */
[----:B------:R-:W-:Y:S01]  /*6260*/  SEL R82, R82, RZ, P1 ;  /* 0x000000ff52527207 */ /* 0x000fe20000800000 */
[----:B-----5:R5:W-:Y:S02]  /*6270*/  SYNCS.ARRIVE.TRANS64.RED.A1T0 RZ, [R0+URZ], RZ ;  /* 0x000000ff00ff79a7 */ /* 0x020be400081004ff */
[----:B-----5:R-:W-:Y:S04]  /*6280*/  SEL R0, RZ, 0x1, P1 ;  /* 0x00000001ff007807 */ /* 0x020fe80000800000 */
[----:B-12---:R-:W-:Y:S02]  /*6290*/  LOP3.LUT R81, R81, R0, RZ, 0x3c, !PT ;  /* 0x0000000051517212 */ /* 0x006fe400078e3cff */
.L_x_98:
[----:B------:R-:W-:Y:S05]  /*62a0*/  BSYNC B1 ;  /* 0x0000000000017941 */ /* 0x000fea0003800000 */
.L_x_97:
[----:B------:R-:W-:Y:S04]  /*62b0*/  SHF.R.U32.HI R0, RZ, 0x15, R39 ;  /* 0x00000015ff007819 */ /* 0x000fe80000011627 */
[----:B------:R-:W-:Y:S01]  /*62c0*/  LOP3.LUT P1, RZ, R0, 0x3, R75, 0x48, !PT ;  /* 0x0000000300ff7812 */ /* 0x000fe2000782484b */
[----:B------:R-:W-:Y:S01]  /*62d0*/  @!UPT UIADD3 URZ, UPT, UPT, URZ, URZ, URZ ;  /* 0x000000fffffff290 */ /* 0x000fe2000fffe0ff */
[----:B---3--:R-:W-:Y:S11]  /*62e0*/  @P0 BRA `(.L_x_102) ;  /* 0x0000000000080947 */ /* 0x008ff60003800000 */
[----:B------:R-:W1:Y:S02]  /*62f0*/  SYNCS.PHASECHK.TRANS64.TRYWAIT P0, [R52+URZ+0xb0], R3 ;  /* 0x0000b003340075a7 */ /* 0x000e6400080011ff */
[----:B-1----:R-:W-:Y:S05]  /*6300*/  @!P0 BRA `(.L_x_103) ;  /* 0x0000003c00d48947 */ /* 0x002fea0003800000 */
.L_x_102:
[----:B------:R-:W-:Y:S05]  /*6310*/  @!P1 BRA `(.L_x_104) ;  /* 0x0000000000409947 */ /* 0x000fea0003800000 */
[----:B------:R-:W2:Y:S01]  /*6320*/  LDCU.64 UR8, c[0x4][0x78] ;  /* 0x01000f00ff0877ac */ /* 0x000ea20008000a00 */
[----:B-1----:R-:W-:Y:S01]  /*6330*/  MOV R3, 0x0 ;  /* 0x0000000000037802 */ /* 0x002fe20000000f00 */
[----:B------:R-:W-:Y:S02]  /*6340*/  HFMA2 R12, -RZ, RZ, 0, 5.9604644775390625e-08 ;  /* 0x00000001ff0c7431 */ /* 0x000fe400000001ff */
[----:B------:R-:W-:Y:S02]  /*6350*/  IMAD.MOV.U32 R8, RZ, RZ, 0x192 ;  /* 0x00000192ff087424 */ /* 0x000fe400078e00ff */
[----:B------:R-:W-:Y:S01]  /*6360*/  IMAD.MOV.U32 R13, RZ, RZ, RZ ;  /* 0x000000ffff0d7224 */ /* 0x000fe200078e00ff */
[----:B------:R-:W1:Y:S01]  /*6370*/  LDCU.64 UR6, c[0x4][0x80] ;  /* 0x01001000ff0677ac */ /* 0x000e620008000a00 */
[----:B------:R-:W3:Y:S01]  /*6380*/  LDC.64 R2, c[0x4][R3] ;  /* 0x0100000003027b82 */ /* 0x000ee20000000a00 */
[----:B------:R-:W5:Y:S01]  /*6390*/  LDCU.64 UR4, c[0x4][0x18] ;  /* 0x01000300ff0477ac */ /* 0x000f620008000a00 */
[----:B--2---:R-:W-:Y:S01]  /*63a0*/  MOV R5, UR9 ;  /* 0x0000000900057c02 */ /* 0x004fe20008000f00 */
[----:B------:R-:W-:Y:S01]  /*63b0*/  IMAD.U32 R4, RZ, RZ, UR8 ;  /* 0x00000008ff047e24 */ /* 0x000fe2000f8e00ff */
[----:B-1----:R-:W-:Y:S01]  /*63c0*/  MOV R7, UR7 ;  /* 0x0000000700077c02 */ /* 0x002fe20008000f00 */
[----:B------:R-:W-:Y:S01]  /*63d0*/  IMAD.U32 R6, RZ, RZ, UR6 ;  /* 0x00000006ff067e24 */ /* 0x000fe2000f8e00ff */
[----:B-----5:R-:W-:Y:S01]  /*63e0*/  MOV R11, UR5 ;  /* 0x00000005000b7c02 */ /* 0x020fe20008000f00 */
[----:B------:R-:W-:Y:S02]  /*63f0*/  IMAD.U32 R10, RZ, RZ, UR4 ;  /* 0x00000004ff0a7e24 */ /* 0x000fe4000f8e00ff */
[----:B------:R-:W-:Y:S07]  /*6400*/  LEPC R20, `(.L_x_104) ;  /* 0x000000001014794e */ /* 0x000fee0000000000 */
[----:B---34-:R-:W-:Y:S05]  /*6410*/  CALL.ABS.NOINC R2 ;  /* 0x0000000002007343 */ /* 0x018fea0003c00000 */
.L_x_104:
[----:B------:R-:W-:Y:S05]  /*6420*/  WARPSYNC.ALL ;  /* 0x0000000000007948 */ /* 0x000fea0003800000 */
[----:B------:R-:W-:Y:S01]  /*6430*/  R2UR UR4, R39 ;  /* 0x00000000270472ca */ /* 0x000fe200000e0000 */
[----:B------:R-:W-:Y:S01]  /*6440*/  BSSY.RECONVERGENT B0, `(.L_x_105) ;  /* 0x00000a0000007945 */ /* 0x000fe20003800200 */
[C---:B------:R-:W-:Y:S02]  /*6450*/  SHF.L.U32 R2, R48.reuse, 0x10, RZ ;  /* 0x0000001030027819 */ /* 0x040fe400000006ff */
[C---:B-1----:R-:W-:Y:S02]  /*6460*/  PRMT R3, R48.reuse, 0x8880, RZ ;  /* 0x0000888030037816 */ /* 0x042fe400000000ff */
[----:B------:R-:W-:Y:S02]  /*6470*/  SHF.L.U32 R41, R48, 0x8, RZ ;  /* 0x0000000830297819 */ /* 0x000fe400000006ff */
[----:B------:R-:W-:Y:S02]  /*6480*/  SHF.L.U32 R42, R49, 0x10, RZ ;  /* 0x00000010312a7819 */ /* 0x000fe400000006ff */
[----:B------:R-:W-:Y:S02]  /*6490*/  IADD3 R60, PT, PT, R69, UR44, RZ ;  /* 0x0000002c453c7c10 */ /* 0x000fe4000fffe0ff */
[----:B------:R-:W-:Y:S01]  /*64a0*/  SHF.R.S32.HI R42, RZ, 0x18, R42 ;  /* 0x00000018ff2a7819 */ /* 0x000fe2000001142a */
[----:B------:R-:W-:Y:S01]  /*64b0*/  LDTM.16dp32bit_t0_t15.x32 R4, tmem[UR4] ;  /* 0x00000004000479ee */ /* 0x000fe20008a80000 */
[----:B------:R-:W1:Y:S01]  /*64c0*/  LDTM.16dp32bit_t16_t31.x32 R4, tmem[UR4+0x20] ;  /* 0x00002004000479ee */ /* 0x000e620008aa0000 */
[----:B------:R-:W-:Y:S02]  /*64d0*/  SHF.L.U32 R55, R80, 0x4, RZ ;  /* 0x0000000450377819 */ /* 0x000fe400000006ff */
[----:B------:R-:W-:Y:S02]  /*64e0*/  ISETP.NE.AND P0, PT, R87, RZ, PT ;  /* 0x000000ff5700720c */ /* 0x000fe40003f05270 */
[----:B------:R-:W-:Y:S02]  /*64f0*/  IADD3 R89, PT, PT, R60, R55, RZ ;  /* 0x000000373c597210 */ /* 0x000fe40007ffe0ff */
[----:B------:R-:W-:Y:S01]  /*6500*/  ISETP.NE.AND P6, PT, R61, RZ, PT ;  /* 0x000000ff3d00720c */ /* 0x000fe20003fc5270 */
[C---:B-1----:R-:W-:Y:S01]  /*6510*/  IMAD R0, R38.reuse, R4, RZ ;  /* 0x0000000426007224 */ /* 0x042fe200078e02ff */
[----:B------:R-:W-:Y:S01]  /*6520*/  SHF.R.S32.HI R4, RZ, 0x18, R2 ;  /* 0x00000018ff047819 */ /* 0x000fe20000011402 */
[C---:B------:R-:W-:Y:S01]  /*6530*/  IMAD R2, R38.reuse, R5, RZ ;  /* 0x0000000526027224 */ /* 0x040fe200078e02ff */
[----:B------:R-:W-:Y:S01]  /*6540*/  SHF.R.S32.HI R5, RZ, 0x18, R41 ;  /* 0x00000018ff057819 */ /* 0x000fe20000011429 */
[----:B------:R-:W-:Y:S01]  /*6550*/  IMAD R0, R3, R40, R0 ;  /* 0x0000002803007224 */ /* 0x000fe200078e0200 */
[----:B------:R-:W-:Y:S01]  /*6560*/  PRMT R41, R49, 0x8880, RZ ;  /* 0x0000888031297816 */ /* 0x000fe200000000ff */
[----:B------:R-:W-:Y:S02]  /*6570*/  IMAD R3, R38, R6, RZ ;  /* 0x0000000626037224 */ /* 0x000fe400078e02ff */
[-C--:B------:R-:W-:Y:S01]  /*6580*/  IMAD R2, R4, R40.reuse, R2 ;  /* 0x0000002804027224 */ /* 0x080fe200078e0202 */
[----:B------:R-:W-:Y:S01]  /*6590*/  SHF.R.S32.HI R4, RZ, 0x18, R48 ;  /* 0x00000018ff047819 */ /* 0x000fe20000011430 */
[----:B------:R-:W-:Y:S02]  /*65a0*/  IMAD R7, R38, R7, RZ ;  /* 0x0000000726077224 */ /* 0x000fe400078e02ff */
[-C--:B------:R-:W-:Y:S02]  /*65b0*/  IMAD R3, R5, R40.reuse, R3 ;  /* 0x0000002805037224 */ /* 0x080fe400078e0203 */
[----:B------:R-:W-:Y:S02]  /*65c0*/  IMAD R7, R4, R40, R7 ;  /* 0x0000002804077224 */ /* 0x000fe400078e0207 */
[C---:B------:R-:W-:Y:S02]  /*65d0*/  IMAD R6, R38.reuse, R11, RZ ;  /* 0x0000000b26067224 */ /* 0x040fe400078e02ff */
[C---:B------:R-:W-:Y:S01]  /*65e0*/  IMAD R11, R38.reuse, R16, RZ ;  /* 0x00000010260b7224 */ /* 0x040fe200078e02ff */
[----:B------:R-:W-:Y:S01]  /*65f0*/  I2IP.S8.S32.SAT R56, R7, R3, RZ ;  /* 0x0000000307387239 */ /* 0x000fe200000014ff */
[C---:B------:R-:W-:Y:S02]  /*6600*/  IMAD R16, R38.reuse, R21, RZ ;  /* 0x0000001526107224 */ /* 0x040fe400078e02ff */
[----:B------:R-:W-:Y:S01]  /*6610*/  IMAD R21, R38, R26, RZ ;  /* 0x0000001a26157224 */ /* 0x000fe200078e02ff */
[----:B------:R-:W-:Y:S01]  /*6620*/  I2IP.S8.S32.SAT R56, R2, R0, R56 ;  /* 0x0000000002387239 */ /* 0x000fe20000001438 */
[C---:B------:R-:W-:Y:S01]  /*6630*/  IMAD R26, R38.reuse, R31, RZ ;  /* 0x0000001f261a7224 */ /* 0x040fe200078e02ff */
[----:B------:R-:W-:Y:S01]  /*6640*/  SHF.R.S32.HI R2, RZ, 0x18, R49 ;  /* 0x00000018ff027819 */ /* 0x000fe20000011431 */
[C---:B------:R-:W-:Y:S02]  /*6650*/  IMAD R3, R38.reuse, R8, RZ ;  /* 0x0000000826037224 */ /* 0x040fe400078e02ff */
[----:B------:R-:W-:Y:S02]  /*6660*/  IMAD.SHL.U32 R31, R49, 0x100, RZ ;  /* 0x00000100311f7824 */ /* 0x000fe400078e00ff */
[C---:B------:R-:W-:Y:S02]  /*6670*/  IMAD R8, R38.reuse, R13, RZ ;  /* 0x0000000d26087224 */ /* 0x040fe400078e02ff */
[C---:B------:R-:W-:Y:S01]  /*6680*/  IMAD R13, R38.reuse, R18, RZ ;  /* 0x00000012260d7224 */ /* 0x040fe200078e02ff */
[----:B------:R-:W-:Y:S01]  /*6690*/  SHF.R.S32.HI R0, RZ, 0x18, R31 ;  /* 0x00000018ff007819 */ /* 0x000fe2000001141f */
[----:B------:R-:W-:Y:S01]  /*66a0*/  IMAD R18, R38, R23, RZ ;  /* 0x0000001726127224 */ /* 0x000fe200078e02ff */
[----:B------:R-:W-:Y:S01]  /*66b0*/  SHF.L.U32 R31, R50, 0x10, RZ ;  /* 0x00000010321f7819 */ /* 0x000fe200000006ff */
[C---:B------:R-:W-:Y:S02]  /*66c0*/  IMAD R4, R38.reuse, R9, RZ ;  /* 0x0000000926047224 */ /* 0x040fe400078e02ff */
[C---:B------:R-:W-:Y:S01]  /*66d0*/  IMAD R23, R38.reuse, R28, RZ ;  /* 0x0000001c26177224 */ /* 0x040fe200078e02ff */
[----:B------:R-:W-:Y:S01]  /*66e0*/  SHF.R.S32.HI R31, RZ, 0x18, R31 ;  /* 0x00000018ff1f7819 */ /* 0x000fe2000001141f */
[C---:B------:R-:W-:Y:S02]  /*66f0*/  IMAD R7, R38.reuse, R12, RZ ;  /* 0x0000000c26077224 */ /* 0x040fe400078e02ff */
[----:B------:R-:W-:Y:S01]  /*6700*/  IMAD R28, R38, R33, RZ ;  /* 0x00000021261c7224 */ /* 0x000fe200078e02ff */
[----:B------:R-:W-:Y:S01]  /*6710*/  PRMT R33, R50, 0x8880, RZ ;  /* 0x0000888032217816 */ /* 0x000fe200000000ff */
[----:B------:R-:W-:Y:S02]  /*6720*/  IMAD R3, R41, R40, R3 ;  /* 0x0000002829037224 */ /* 0x000fe400078e0203 */
[C---:B------:R-:W-:Y:S02]  /*6730*/  IMAD R12, R38.reuse, R17, RZ ;  /* 0x00000011260c7224 */ /* 0x040fe400078e02ff */
[C---:B------:R-:W-:Y:S02]  /*6740*/  IMAD R5, R38.reuse, R10, RZ ;  /* 0x0000000a26057224 */ /* 0x040fe400078e02ff */
[----:B------:R-:W-:Y:S02]  /*6750*/  IMAD R17, R38, R22, RZ ;  /* 0x0000001626117224 */ /* 0x000fe400078e02ff */
[----:B------:R-:W-:Y:S02]  /*6760*/  IMAD R4, R42, R40, R4 ;  /* 0x000000282a047224 */ /* 0x000fe400078e0204 */
[C---:B------:R-:W-:Y:S02]  /*6770*/  IMAD R22, R38.reuse, R27, RZ ;  /* 0x0000001b26167224 */ /* 0x040fe400078e02ff */
[----:B------:R-:W-:Y:S01]  /*6780*/  IMAD R27, R38, R32, RZ ;  /* 0x00000020261b7224 */ /* 0x000fe200078e02ff */
[----:B------:R-:W-:Y:S01]  /*6790*/  SHF.L.U32 R32, R50, 0x8, RZ ;  /* 0x0000000832207819 */ /* 0x000fe200000006ff */
[-C--:B------:R-:W-:Y:S02]  /*67a0*/  IMAD R5, R0, R40.reuse, R5 ;  /* 0x0000002800057224 */ /* 0x080fe400078e0205 */
[----:B------:R-:W-:Y:S01]  /*67b0*/  IMAD.MOV.U32 R0, RZ, RZ, R33 ;  /* 0x000000ffff007224 */ /* 0x000fe200078e0021 */
[----:B------:R-:W-:Y:S01]  /*67c0*/  SHF.R.S32.HI R32, RZ, 0x18, R32 ;  /* 0x00000018ff207819 */ /* 0x000fe20000011420 */
[-C--:B------:R-:W-:Y:S01]  /*67d0*/  IMAD R6, R2, R40.reuse, R6 ;  /* 0x0000002802067224 */ /* 0x080fe200078e0206 */
[----:B------:R-:W-:Y:S01]  /*67e0*/  SHF.R.S32.HI R2, RZ, 0x18, R50 ;  /* 0x00000018ff027819 */ /* 0x000fe20000011432 */
[----:B------:R-:W-:Y:S01]  /*67f0*/  IMAD R7, R0, R40, R7 ;  /* 0x0000002800077224 */ /* 0x000fe200078e0207 */
[----:B------:R-:W-:Y:S01]  /*6800*/  PRMT R0, R51, 0x8880, RZ ;  /* 0x0000888033007816 */ /* 0x000fe200000000ff */
[----:B------:R-:W-:Y:S01]  /*6810*/  IMAD R9, R38, R14, RZ ;  /* 0x0000000e26097224 */ /* 0x000fe200078e02ff */
[----:B------:R-:W-:Y:S01]  /*6820*/  I2IP.S8.S32.SAT R6, R6, R5, RZ ;  /* 0x0000000506067239 */ /* 0x000fe200000014ff */
[-C--:B------:R-:W-:Y:S01]  /*6830*/  IMAD R8, R31, R40.reuse, R8 ;  /* 0x000000281f087224 */ /* 0x080fe200078e0208 */
[C---:B------:R-:W-:Y:S01]  /*6840*/  SHF.L.U32 R31, R51.reuse, 0x8, RZ ;  /* 0x00000008331f7819 */ /* 0x040fe200000006ff */
[----:B------:R-:W-:Y:S01]  /*6850*/  IMAD R10, R38, R15, RZ ;  /* 0x0000000f260a7224 */ /* 0x000fe200078e02ff */
[----:B------:R-:W-:Y:S01]  /*6860*/  I2IP.S8.S32.SAT R57, R4, R3, R6 ;  /* 0x0000000304397239 */ /* 0x000fe20000001406 */
[-C--:B------:R-:W-:Y:S01]  /*6870*/  IMAD R9, R32, R40.reuse, R9 ;  /* 0x0000002820097224 */ /* 0x080fe200078e0209 */
[----:B------:R-:W-:Y:S01]  /*6880*/  SHF.R.S32.HI R5, RZ, 0x18, R31 ;  /* 0x00000018ff057819 */ /* 0x000fe2000001141f */
[-C--:B------:R-:W-:Y:S01]  /*6890*/  IMAD R10, R2, R40.reuse, R10 ;  /* 0x00000028020a7224 */ /* 0x080fe200078e020a */
[----:B------:R-:W-:Y:S01]  /*68a0*/  SHF.L.U32 R2, R51, 0x10, RZ ;  /* 0x0000001033027819 */ /* 0x000fe200000006ff */
[----:B------:R-:W-:Y:S01]  /*68b0*/  IMAD R11, R0, R40, R11 ;  /* 0x00000028000b7224 */ /* 0x000fe200078e020b */
[----:B------:R-:W-:Y:S01]  /*68c0*/  SHF.R.S32.HI R0, RZ, 0x18, R51 ;  /* 0x00000018ff007819 */ /* 0x000fe20000011433 */
[C---:B------:R-:W-:Y:S01]  /*68d0*/  IMAD R15, R38.reuse, R20, RZ ;  /* 0x00000014260f7224 */ /* 0x040fe200078e02ff */
[----:B------:R-:W-:Y:S01]  /*68e0*/  SHF.R.S32.HI R2, RZ, 0x18, R2 ;  /* 0x00000018ff027819 */ /* 0x000fe20000011402 */
[C---:B------:R-:W-:Y:S01]  /*68f0*/  IMAD R14, R38.reuse, R19, RZ ;  /* 0x00000013260e7224 */ /* 0x040fe200078e02ff */
[C---:B----4-:R-:W-:Y:S01]  /*6900*/  SHF.L.U32 R4, R45.reuse, 0x10, RZ ;  /* 0x000000102d047819 */ /* 0x050fe200000006ff */
[----:B------:R-:W-:Y:S01]  /*6910*/  IMAD R19, R38, R24, RZ ;  /* 0x0000001826137224 */ /* 0x000fe200078e02ff */
[----:B------:R-:W-:Y:S01]  /*6920*/  PRMT R3, R45, 0x8880, RZ ;  /* 0x000088802d037816 */ /* 0x000fe200000000ff */
[-C--:B------:R-:W-:Y:S01]  /*6930*/  IMAD R12, R2, R40.reuse, R12 ;  /* 0x00000028020c7224 */ /* 0x080fe200078e020c */
[----:B------:R-:W-:Y:S01]  /*6940*/  PRMT R2, R44, 0x8880, RZ ;  /* 0x000088802c027816 */ /* 0x000fe200000000ff */
[-C--:B------:R-:W-:Y:S01]  /*6950*/  IMAD R13, R5, R40.reuse, R13 ;  /* 0x00000028050d7224 */ /* 0x080fe200078e020d */
[----:B------:R-:W-:Y:S01]  /*6960*/  SHF.R.S32.HI R4, RZ, 0x18, R4 ;  /* 0x00000018ff047819 */ /* 0x000fe20000011404 */
[----:B------:R-:W-:Y:S01]  /*6970*/  IMAD R14, R0, R40, R14 ;  /* 0x00000028000e7224 */ /* 0x000fe200078e020e */
[----:B------:R-:W-:Y:S01]  /*6980*/  MOV R0, R2 ;  /* 0x0000000200007202 */ /* 0x000fe20000000f00 */
[----:B------:R-:W-:Y:S01]  /*6990*/  IMAD.U32 R5, R44, 0x10000, RZ ;  /* 0x000100002c057824 */ /* 0x000fe200078e00ff */
[----:B------:R-:W-:Y:S01]  /*69a0*/  I2IP.S8.S32.SAT R9, R10, R9, RZ ;  /* 0x000000090a097239 */ /* 0x000fe200000014ff */
[----:B------:R-:W-:Y:S01]  /*69b0*/  IMAD R20, R38, R25, RZ ;  /* 0x0000001926147224 */ /* 0x000fe200078e02ff */
[----:B------:R-:W-:Y:S01]  /*69c0*/  I2IP.S8.S32.SAT R13, R14, R13, RZ ;  /* 0x0000000d0e0d7239 */ /* 0x000fe200000014ff */
[----:B------:R-:W-:Y:S01]  /*69d0*/  IMAD R15, R0, R40, R15 ;  /* 0x00000028000f7224 */ /* 0x000fe200078e020f */
[----:B------:R-:W-:Y:S01]  /*69e0*/  SHF.R.S32.HI R2, RZ, 0x18, R5 ;  /* 0x00000018ff027819 */ /* 0x000fe20000011405 */
[----:B------:R-:W-:Y:S01]  /*69f0*/  IMAD R24, R38, R29, RZ ;  /* 0x0000001d26187224 */ /* 0x000fe200078e02ff */
[----:B------:R-:W-:Y:S01]  /*6a00*/  SHF.L.U32 R0, R44, 0x8, RZ ;  /* 0x000000082c007819 */ /* 0x000fe200000006ff */
[----:B------:R-:W-:Y:S01]  /*6a10*/  IMAD R25, R38, R30, RZ ;  /* 0x0000001e26197224 */ /* 0x000fe200078e02ff */
[----:B------:R-:W-:Y:S01]  /*6a20*/  I2IP.S8.S32.SAT R58, R8, R7, R9 ;  /* 0x00000007083a7239 */ /* 0x000fe20000001409 */
[----:B------:R-:W-:Y:S01]  /*6a30*/  IMAD R16, R2, R40, R16 ;  /* 0x0000002802107224 */ /* 0x000fe200078e0210 */
[----:B------:R-:W-:Y:S01]  /*6a40*/  SHF.R.S32.HI R0, RZ, 0x18, R0 ;  /* 0x00000018ff007819 */ /* 0x000fe20000011400 */
[----:B------:R-:W-:Y:S01]  /*6a50*/  IMAD R29, R38, R34, RZ ;  /* 0x00000022261d7224 */ /* 0x000fe200078e02ff */
[----:B------:R-:W-:Y:S01]  /*6a60*/  SHF.R.S32.HI R2, RZ, 0x18, R44 ;  /* 0x00000018ff027819 */ /* 0x000fe2000001142c */
[----:B------:R-:W-:Y:S01]  /*6a70*/  IMAD.SHL.U32 R5, R45, 0x100, RZ ;  /* 0x000001002d057824 */ /* 0x000fe200078e00ff */
[----:B------:R-:W-:Y:S01]  /*6a80*/  I2IP.S8.S32.SAT R59, R12, R11, R13 ;  /* 0x0000000b0c3b7239 */ /* 0x000fe2000000140d */
[-C--:B------:R-:W-:Y:S02]  /*6a90*/  IMAD R17, R0, R40.reuse, R17 ;  /* 0x0000002800117224 */ /* 0x080fe400078e0211 */
[-C--:B------:R-:W-:Y:S01]  /*6aa0*/  IMAD R18, R2, R40.reuse, R18 ;  /* 0x0000002802127224 */ /* 0x080fe200078e0212 */
[----:B------:R-:W-:Y:S01]  /*6ab0*/  SHF.R.S32.HI R0, RZ, 0x18, R5 ;  /* 0x00000018ff007819 */ /* 0x000fe20000011405 */
[-C--:B------:R-:W-:Y:S01]  /*6ac0*/  IMAD R19, R3, R40.reuse, R19 ;  /* 0x0000002803137224 */ /* 0x080fe200078e0213 */
[----:B------:R-:W-:Y:S01]  /*6ad0*/  SHF.R.S32.HI R2, RZ, 0x18, R45 ;  /* 0x00000018ff027819 */ /* 0x000fe2000001142d */
[-C--:B------:R-:W-:Y:S01]  /*6ae0*/  IMAD R20, R4, R40.reuse, R20 ;  /* 0x0000002804147224 */ /* 0x080fe200078e0214 */
[----:B------:R-:W-:Y:S01]  /*6af0*/  SHF.L.U32 R4, R46, 0x10, RZ ;  /* 0x000000102e047819 */ /* 0x000fe200000006ff */
[-C--:B------:R-:W-:Y:S01]  /*6b00*/  IMAD R21, R0, R40.reuse, R21 ;  /* 0x0000002800157224 */ /* 0x080fe200078e0215 */
[C---:B------:R-:W-:Y:S01]  /*6b10*/  PRMT R0, R46.reuse, 0x8880, RZ ;  /* 0x000088802e007816 */ /* 0x040fe200000000ff */
[----:B------:R1:W-:Y:S01]  /*6b20*/  STS.128 [R69+UR44+0x4200], R56 ;  /* 0x0042003845007988 */ /* 0x0003e20008000c2c */
[----:B------:R-:W-:Y:S01]  /*6b30*/  SHF.L.U32 R3, R46, 0x8, RZ ;  /* 0x000000082e037819 */ /* 0x000fe200000006ff */
[-C--:B------:R-:W-:Y:S01]  /*6b40*/  IMAD R22, R2, R40.reuse, R22 ;  /* 0x0000002802167224 */ /* 0x080fe200078e0216 */
[----:B------:R-:W-:Y:S01]  /*6b50*/  SHF.R.S32.HI R2, RZ, 0x18, R4 ;  /* 0x00000018ff027819 */ /* 0x000fe20000011404 */
[-C--:B------:R-:W-:Y:S01]  /*6b60*/  IMAD R23, R0, R40.reuse, R23 ;  /* 0x0000002800177224 */ /* 0x080fe200078e0217 */
[----:B------:R-:W-:Y:S01]  /*6b70*/  SHF.R.S32.HI R3, RZ, 0x18, R3 ;  /* 0x00000018ff037819 */ /* 0x000fe20000011403 */
[----:B------:R-:W-:Y:S01]  /*6b80*/  IMAD R30, R38, R35, RZ ;  /* 0x00000023261e7224 */ /* 0x000fe200078e02ff */
[----:B------:R-:W-:Y:S01]  /*6b90*/  SHF.R.S32.HI R0, RZ, 0x18, R46 ;  /* 0x00000018ff007819 */ /* 0x000fe2000001142e */
[-C--:B------:R-:W-:Y:S01]  /*6ba0*/  IMAD R24, R2, R40.reuse, R24 ;  /* 0x0000002802187224 */ /* 0x080fe200078e0218 */
[----:B------:R-:W-:Y:S01]  /*6bb0*/  PRMT R2, R47, 0x8880, RZ ;  /* 0x000088802f027816 */ /* 0x000fe200000000ff */
[-C--:B------:R-:W-:Y:S01]  /*6bc0*/  IMAD R25, R3, R40.reuse, R25 ;  /* 0x0000002803197224 */ /* 0x080fe200078e0219 */
[C---:B------:R-:W-:Y:S01]  /*6bd0*/  SHF.L.U32 R3, R47.reuse, 0x10, RZ ;  /* 0x000000102f037819 */ /* 0x040fe200000006ff */
[----:B------:R-:W-:Y:S01]  /*6be0*/  IMAD.SHL.U32 R4, R47, 0x100, RZ ;  /* 0x000001002f047824 */ /* 0x000fe200078e00ff */
[----:B------:R-:W-:Y:S01]  /*6bf0*/  SHF.R.S32.HI R5, RZ, 0x18, R47 ;  /* 0x00000018ff057819 */ /* 0x000fe2000001142f */
[-C--:B------:R-:W-:Y:S01]  /*6c00*/  IMAD R26, R0, R40.reuse, R26 ;  /* 0x00000028001a7224 */ /* 0x080fe200078e021a */
[----:B------:R-:W-:Y:S01]  /*6c10*/  SHF.R.S32.HI R3, RZ, 0x18, R3 ;  /* 0x00000018ff037819 */ /* 0x000fe20000011403 */
[-C--:B------:R-:W-:Y:S01]  /*6c20*/  IMAD R27, R2, R40.reuse, R27 ;  /* 0x00000028021b7224 */ /* 0x080fe200078e021b */
[----:B------:R-:W-:Y:S02]  /*6c30*/  SHF.R.S32.HI R4, RZ, 0x18, R4 ;  /* 0x00000018ff047819 */ /* 0x000fe40000011404 */
[----:B------:R-:W-:Y:S01]  /*6c40*/  I2IP.S8.S32.SAT R17, R18, R17, RZ ;  /* 0x0000001112117239 */ /* 0x000fe200000014ff */
[-C--:B------:R-:W-:Y:S01]  /*6c50*/  IMAD R28, R3, R40.reuse, R28 ;  /* 0x00000028031c7224 */ /* 0x080fe200078e021c */
[----:B------:R-:W-:Y:S01]  /*6c60*/  I2IP.S8.S32.SAT R21, R22, R21, RZ ;  /* 0x0000001516157239 */ /* 0x000fe200000014ff */
[-C--:B------:R-:W-:Y:S01]  /*6c70*/  IMAD R29, R4, R40.reuse, R29 ;  /* 0x00000028041d7224 */ /* 0x080fe200078e021d */
[----:B------:R-:W-:Y:S01]  /*6c80*/  I2IP.S8.S32.SAT R16, R16, R15, R17 ;  /* 0x0000000f10107239 */ /* 0x000fe20000001411 */
[----:B------:R-:W-:Y:S01]  /*6c90*/  IMAD R30, R5, R40, R30 ;  /* 0x00000028051e7224 */ /* 0x000fe200078e021e */
[----:B------:R-:W-:Y:S02]  /*6ca0*/  I2IP.S8.S32.SAT R17, R20, R19, R21 ;  /* 0x0000001314117239 */ /* 0x000fe40000001415 */
[----:B------:R-:W-:Y:S02]  /*6cb0*/  I2IP.S8.S32.SAT R18, R26, R25, RZ ;  /* 0x000000191a127239 */ /* 0x000fe400000014ff */
[----:B------:R-:W-:Y:S02]  /*6cc0*/  I2IP.S8.S32.SAT R19, R30, R29, RZ ;  /* 0x0000001d1e137239 */ /* 0x000fe400000014ff */
[----:B------:R-:W-:Y:S02]  /*6cd0*/  I2IP.S8.S32.SAT R18, R24, R23, R18 ;  /* 0x0000001718127239 */ /* 0x000fe40000001412 */
[----:B------:R-:W-:Y:S02]  /*6ce0*/  I2IP.S8.S32.SAT R19, R28, R27, R19 ;  /* 0x0000001b1c137239 */ /* 0x000fe40000001413 */
[----:B------:R-:W-:Y:S02]  /*6cf0*/  LEA R0, R82, UR44, 0x3 ;  /* 0x0000002c52007c11 */ /* 0x000fe4000f8e18ff */
[----:B------:R-:W-:Y:S01]  /*6d00*/  @P6 SHF.L.U32 R2, R81, 0x1f, RZ ;  /* 0x0000001f51026819 */ /* 0x000fe200000006ff */
[----:B------:R1:W-:Y:S01]  /*6d10*/  STS.128 [R89+0x4210], R16 ;  /* 0x0042101059007388 */ /* 0x0003e20000000c00 */
[----:B------:R-:W-:Y:S01]  /*6d20*/  @!PT LDS RZ, [RZ] ;  /* 0x00000000fffff984 */ /* 0x000fe20000000800 */
[----:B------:R-:W-:Y:S01]  /*6d30*/  @!PT LDS RZ, [RZ] ;  /* 0x00000000fffff984 */ /* 0x000fe20000000800 */
[----:B------:R-:W-:Y:S01]  /*6d40*/  @!PT LDS RZ, [RZ] ;  /* 0x00000000fffff984 */ /* 0x000fe20000000800 */
[----:B------:R-:W-:Y:S01]  /*6d50*/  @!PT LDS RZ, [RZ] ;  /* 0x00000000fffff984 */ /* 0x000fe20000000800 */
[----:B------:R2:W-:Y:S07]  /*6d60*/  MEMBAR.ALL.CTA ;  /* 0x0000000000007992 */ /* 0x0005ee0000008000 */
[----:B--2---:R-:W2:Y:S02]  /*6d70*/  FENCE.VIEW.ASYNC.S ;  /* 0x00000000000073c6 */ /* 0x004ea40000000000 */
[----:B--2---:R-:W-:Y:S06]  /*6d80*/  BAR.SYNC.DEFER_BLOCKING 0x1, 0x80 ;  /* 0x0042000000007b1d */ /* 0x004fec0000010000 */
[----:B------:R-:W-:Y:S05]  /*6d90*/  @P0 BRA `(.L_x_106) ;  /* 0x0000000000280947 */ /* 0x000fea0003800000 */
[----:B------:R-:W-:Y:S01]  /*6da0*/  UIADD3 UR4, UPT, UPT, UR44, 0x4200, URZ ;  /* 0x000042002c047890 */ /* 0x000fe2000fffe0ff */
[----:B------:R-:W-:Y:S05]  /*6db0*/  UMOV UR51, UR36 ;  /* 0x0000002400337c82 */ /* 0x000fea0008000000 */
[----:B------:R-:W-:Y:S01]  /*6dc0*/  MOV R86, UR4 ;  /* 0x0000000400567c02 */ /* 0x000fe20008000f00 */
[----:B------:R-:W-:Y:S03]  /*6dd0*/  UIADD3 UR4, UP0, UPT, UR62, 0x680, URZ ;  /* 0x000006803e047890 */ /* 0x000fe6000ff1e0ff */
[----:B------:R-:W-:Y:S01]  /*6de0*/  R2UR UR48, R86 ;  /* 0x00000000563072ca */ /* 0x000fe200000e0000 */
[----:B------:R-:W-:Y:S11]  /*6df0*/  UIADD3.X UR5, UPT, UPT, URZ, UR63, URZ, UP0, !UPT ;  /* 0x0000003fff057290 */ /* 0x000ff600087fe4ff */
[----:B------:R-:W-:Y:S01]  /*6e00*/  @!UPT UIADD3 URZ, UPT, UPT, URZ, URZ, URZ ;  /* 0x000000fffffff290 */ /* 0x000fe2000fffe0ff */
[----:B------:R2:W-:Y:S01]  /*6e10*/  UTMASTG.3D [UR48], [UR4] ;  /* 0x00000030040073b5 */ /* 0x0005e20008010000 */
[----:B------:R0:W-:Y:S01]  /*6e20*/  UTMACMDFLUSH ;  /* 0x00000000000079b7 */ /* 0x0001e20000000000 */
[----:B--2---:R-:W-:Y:S04]  /*6e30*/  DEPBAR.LE SB0, 0x1 ;  /* 0x000080400000791a */ /* 0x004fe80000000000 */
.L_x_106:
[----:B------:R-:W-:Y:S05]  /*6e40*/  BSYNC.RECONVERGENT B0 ;  /* 0x0000000000007941 */ /* 0x000fea0003800200 */
.L_x_105:
[----:B------:R-:W-:Y:S06]  /*6e50*/  BAR.SYNC.DEFER_BLOCKING 0x1, 0x80 ;  /* 0x0042000000007b1d */ /* 0x000fec0000010000 */
[----:B------:R-:W2:Y:S01]  /*6e60*/  @P6 SYNCS.PHASECHK.TRANS64.TRYWAIT P0, [R0+URZ+0x40], R2 ;  /* 0x00004002000065a7 */ /* 0x000ea200080011ff */
[----:B------:R-:W-:Y:S01]  /*6e70*/  BSSY B1, `(.L_x_107) ;  /* 0x000001f000017945 */ /* 0x000fe20003800000 */
[----:B--2---:R-:W-:Y:S03]  /*6e80*/  @P6 SEL R53, RZ, 0x1, !P0 ;  /* 0x00000001ff356807 */ /* 0x004fe60004000000 */
[----:B------:R-:W-:Y:S05]  /*6e90*/  @!P6 BRA `(.L_x_108) ;  /* 0x000000000070e947 */ /* 0x000fea0003800000 */
[----:B------:R-:W-:Y:S01]  /*6ea0*/  ISETP.NE.AND P1, PT, R54, RZ, PT ;  /* 0x000000ff3600720c */ /* 0x000fe20003f25270 */
[----:B------:R-:W-:Y:S01]  /*6eb0*/  BSSY B0, `(.L_x_109) ;  /* 0x0000008000007945 */ /* 0x000fe20003800000 */
[----:B------:R-:W-:Y:S11]  /*6ec0*/  ISETP.NE.AND P0, PT, R53, RZ, PT ;  /* 0x000000ff3500720c */ /* 0x000ff60003f05270 */
[----:B------:R-:W-:Y:S04]  /*6ed0*/  @P1 IMAD R4, R82, 0x1000, R60 ;  /* 0x0000100052041824 */ /* 0x000fe800078e023c */
[----:B------:R-:W-:Y:S01]  /*6ee0*/  @P1 IMAD.IADD R3, R55, 0x1, R4 ;  /* 0x0000000137031824 */ /* 0x000fe200078e0204 */
[----:B------:R-:W-:Y:S06]  /*6ef0*/  @P0 BRA `(.L_x_110) ;  /* 0x00000000000c0947 */ /* 0x000fec0003800000 */
[----:B------:R-:W-:Y:S04]  /*6f00*/  SHF.L.U32 R2, R81, 0x1f, RZ ;  /* 0x0000001f51027819 */ /* 0x000fe800000006ff */
[----:B------:R-:W2:Y:S02]  /*6f10*/  SYNCS.PHASECHK.TRANS64.TRYWAIT P0, [R0+URZ+0x40], R2 ;  /* 0x00004002000075a7 */ /* 0x000ea400080011ff */
[----:B--2---:R-:W-:Y:S05]  /*6f20*/  @!P0 BRA `(.L_x_111) ;  /* 0x0000003000e08947 */ /* 0x004fea0003800000 */
.L_x_110:
[----:B------:R-:W-:Y:S05]  /*6f30*/  BSYNC B0 ;  /* 0x0000000000007941 */ /* 0x000fea0003800000 */
.L_x_109:
[----:B------:R-:W-:Y:S01]  /*6f40*/  ISETP.NE.AND P0, PT, R54, RZ, PT ;  /* 0x000000ff3600720c */ /* 0x000fe20003f05270 */
[----:B--2---:R-:W-:Y:S02]  /*6f50*/  VIADD R2, R0, 0x60 ;  /* 0x0000006000027836 */ /* 0x004fe40000000000 */
[----:B------:R-:W-:Y:S02]  /*6f60*/  IMAD.U32 R0, RZ, RZ, UR45 ;  /* 0x0000002dff007e24 */ /* 0x000fe4000f8e00ff */
[----:B------:R-:W-:Y:S03]  /*6f70*/  VIADD R82, R82, 0x1 ;  /* 0x0000000152527836 */ /* 0x000fe60000000000 */
[----:B------:R-:W-:Y:S05]  /*6f80*/  PRMT R0, R0, 0x654, R2 ;  /* 0x0000065400007816 */ /* 0x000fea0000000002 */
[----:B------:R2:W3:Y:S04]  /*6f90*/  @P0 LDS.128 R48, [R4+0x200] ;  /* 0x0002000004300984 */ /* 0x0004e80000000c00 */
        /* <DEDUP_REMOVED lines=11> */
[----:B--23--:R-:W-:Y:S02]  /*7050*/  LOP3.LUT R81, R81, R0, RZ, 0x3c, !PT ;  /* 0x0000000051517212 */ /* 0x00cfe400078e3cff */
.L_x_108:
[----:B------:R-:W-:Y:S05]  /*7060*/  BSYNC B1 ;  /* 0x0000000000017941 */ /* 0x000fea0003800000 */
.L_x_107:
[----:B------:R-:W-:Y:S05]  /*7070*/  VIADD R0, R39, 0x40 ;  /* 0x0000004027007836 */ /* 0x000fea0000000000 */
[----:B------:R-:W-:Y:S04]  /*7080*/  SHF.R.U32.HI R0, RZ, 0x15, R0 ;  /* 0x00000015ff007819 */ /* 0x000fe80000011600 */
[----:B------:R-:W-:Y:S11]  /*7090*/  LOP3.LUT P0, RZ, R0, 0x3, R75, 0x48, !PT ;  /* 0x0000000300ff7812 */ /* 0x000ff6000780484b */
[----:B------:R-:W-:Y:S02]  /*70a0*/  @!UPT UIADD3 URZ, UPT, UPT, URZ, URZ, URZ ;  /* 0x000000fffffff290 */ /* 0x000fe4000fffe0ff */
[----:B------:R-:W-:Y:S05]  /*70b0*/  @!P0 BRA `(.L_x_112) ;  /* 0x0000000000408947 */ /* 0x000fea0003800000 */
[----:B------:R-:W2:Y:S01]  /*70c0*/  LDCU.64 UR8, c[0x4][0x78] ;  /* 0x01000f00ff0877ac */ /* 0x000ea20008000a00 */
[----:B------:R-:W-:Y:S01]  /*70d0*/  MOV R3, 0x0 ;  /* 0x0000000000037802 */ /* 0x000fe20000000f00 */
[----:B------:R-:W-:Y:S02]  /*70e0*/  HFMA2 R12, -RZ, RZ, 0, 5.9604644775390625e-08 ;  /* 0x00000001ff0c7431 */ /* 0x000fe400000001ff */
[----:B------:R-:W-:Y:S02]  /*70f0*/  IMAD.MOV.U32 R8, RZ, RZ, 0x192 ;  /* 0x00000192ff087424 */ /* 0x000fe400078e00ff */
[----:B------:R-:W-:Y:S01]  /*7100*/  IMAD.MOV.U32 R13, RZ, RZ, RZ ;  /* 0x000000ffff0d7224 */ /* 0x000fe200078e00ff */
[----:B------:R-:W3:Y:S01]  /*7110*/  LDCU.64 UR6, c[0x4][0x80] ;  /* 0x01001000ff0677ac */ /* 0x000ee20008000a00 */
[----:B------:R-:W1:Y:S01]  /*7120*/  LDC.64 R2, c[0x4][R3] ;  /* 0x0100000003027b82 */ /* 0x000e620000000a00 */
[----:B------:R-:W5:Y:S01]  /*7130*/  LDCU.64 UR4, c[0x4][0x18] ;  /* 0x01000300ff0477ac */ /* 0x000f620008000a00 */
[----:B--2---:R-:W-:Y:S01]  /*7140*/  MOV R5, UR9 ;  /* 0x0000000900057c02 */ /* 0x004fe20008000f00 */
[----:B------:R-:W-:Y:S01]  /*7150*/  IMAD.U32 R4, RZ, RZ, UR8 ;  /* 0x00000008ff047e24 */ /* 0x000fe2000f8e00ff */
[----:B---3--:R-:W-:Y:S01]  /*7160*/  MOV R7, UR7 ;  /* 0x0000000700077c02 */ /* 0x008fe20008000f00 */
[----:B------:R-:W-:Y:S01]  /*7170*/  IMAD.U32 R6, RZ, RZ, UR6 ;  /* 0x00000006ff067e24 */ /* 0x000fe2000f8e00ff */
[----:B-----5:R-:W-:Y:S01]  /*7180*/  MOV R11, UR5 ;  /* 0x00000005000b7c02 */ /* 0x020fe20008000f00 */
[----:B------:R-:W-:Y:S02]  /*7190*/  IMAD.U32 R10, RZ, RZ, UR4 ;  /* 0x00000004ff0a7e24 */ /* 0x000fe4000f8e00ff */
[----:B------:R-:W-:Y:S07]  /*71a0*/  LEPC R20, `(.L_x_112) ;  /* 0x000000001014794e */ /* 0x000fee0000000000 */
[----:B-1--4-:R-:W-:Y:S05]  /*71b0*/  CALL.ABS.NOINC R2 ;  /* 0x0000000002007343 */ /* 0x012fea0003c00000 */
.L_x_112:
[C---:B------:R-:W-:Y:S01]  /*71c0*/  SHF.L.U32 R2, R48.reuse, 0x10, RZ ;  /* 0x0000001030027819 */ /* 0x040fe200000006ff */
[----:B------:R-:W-:Y:S05]  /*71d0*/  WARPSYNC.ALL ;  /* 0x0000000000007948 */ /* 0x000fea0003800000 */
[----:B------:R-:W-:Y:S01]  /*71e0*/  R2UR UR4, R39 ;  /* 0x00000000270472ca */ /* 0x000fe200000e0000 */
[----:B------:R-:W-:Y:S01]  /*71f0*/  BSSY.RECONVERGENT B0, `(.L_x_113) ;  /* 0x0000099000007945 */ /* 0x000fe20003800200 */
[C---:B------:R-:W-:Y:S02]  /*7200*/  PRMT R3, R48.reuse, 0x8880, RZ ;  /* 0x0000888030037816 */ /* 0x040fe400000000ff */
[----:B------:R-:W-:Y:S02]  /*7210*/  SHF.L.U32 R41, R48, 0x8, RZ ;  /* 0x0000000830297819 */ /* 0x000fe400000006ff */
[C---:B------:R-:W-:Y:S02]  /*7220*/  SHF.L.U32 R42, R49.reuse, 0x10, RZ ;  /* 0x00000010312a7819 */ /* 0x040fe400000006ff */
[----:B------:R-:W-:Y:S02]  /*7230*/  SHF.L.U32 R43, R49, 0x8, RZ ;  /* 0x00000008312b7819 */ /* 0x000fe400000006ff */
[----:B------:R-:W-:Y:S02]  /*7240*/  SHF.R.S32.HI R42, RZ, 0x18, R42 ;  /* 0x00000018ff2a7819 */ /* 0x000fe4000001142a */
[----:B------:R-:W-:Y:S01]  /*7250*/  SHF.R.S32.HI R43, RZ, 0x18, R43 ;  /* 0x00000018ff2b7819 */ /* 0x000fe2000001142b */
[----:B-1----:R-:W-:Y:S01]  /*7260*/  LDTM.16dp32bit_t0_t15.x32 R4, tmem[UR4+0x40] ;  /* 0x00004004000479ee */ /* 0x002fe20008a80000 */
[----:B------:R-:W1:Y:S01]  /*7270*/  LDTM.16dp32bit_t16_t31.x32 R4, tmem[UR4+0x60] ;  /* 0x00006004000479ee */ /* 0x000e620008aa0000 */
[----:B------:R-:W-:Y:S02]  /*7280*/  ISETP.NE.AND P0, PT, R87, RZ, PT ;  /* 0x000000ff5700720c */ /* 0x000fe40003f05270 */
        /* <DEDUP_REMOVED lines=16> */
[----:B------:R-:W-:Y:S01]  /*7390*/  IMAD R5, R38, R9, RZ ;  /* 0x0000000926057224 */ /* 0x000fe200078e02ff */
[----:B------:R-:W-:Y:S01]  /*73a0*/  PRMT R7, R50, 0x8880, RZ ;  /* 0x0000888032077816 */ /* 0x000fe200000000ff */
[----:B------:R-:W-:Y:S01]  /*73b0*/  IMAD R12, R38, R16, RZ ;  /* 0x00000010260c7224 */ /* 0x000fe200078e02ff */
[----:B------:R-:W-:Y:S01]  /*73c0*/  I2IP.S8.S32.SAT R56, R2, R0, R56 ;  /* 0x0000000002387239 */ /* 0x000fe20000001438 */
[C---:B------:R-:W-:Y:S01]  /*73d0*/  IMAD R9, R38.reuse, R13, RZ ;  /* 0x0000000d26097224 */ /* 0x040fe200078e02ff */
[----:B------:R-:W-:Y:S01]  /*73e0*/  SHF.R.S32.HI R3, RZ, 0x18, R49 ;  /* 0x00000018ff037819 */ /* 0x000fe20000011431 */
[----:B------:R-:W-:Y:S01]  /*73f0*/  IMAD R16, R38, R20, RZ ;  /* 0x0000001426107224 */ /* 0x000fe200078e02ff */
[----:B----4-:R-:W-:Y:S01]  /*7400*/  SHF.L.U32 R0, R44, 0x10, RZ ;  /* 0x000000102c007819 */ /* 0x010fe200000006ff */
[----:B------:R-:W-:Y:S01]  /*7410*/  IMAD R13, R38, R17, RZ ;  /* 0x00000011260d7224 */ /* 0x000fe200078e02ff */
[----:B------:R-:W-:Y:S01]  /*7420*/  SHF.L.U32 R2, R44, 0x8, RZ ;  /* 0x000000082c027819 */ /* 0x000fe200000006ff */
[C---:B------:R-:W-:Y:S01]  /*7430*/  IMAD R20, R38.reuse, R24, RZ ;  /* 0x0000001826147224 */ /* 0x040fe200078e02ff */
[----:B------:R-:W-:Y:S01]  /*7440*/  SHF.R.S32.HI R0, RZ, 0x18, R0 ;  /* 0x00000018ff007819 */ /* 0x000fe20000011400 */
[C---:B------:R-:W-:Y:S01]  /*7450*/  IMAD R17, R38.reuse, R21, RZ ;  /* 0x0000001526117224 */ /* 0x040fe200078e02ff */
[----:B------:R-:W-:Y:S01]  /*7460*/  SHF.R.S32.HI R2, RZ, 0x18, R2 ;  /* 0x00000018ff027819 */ /* 0x000fe20000011402 */
[C---:B------:R-:W-:Y:S02]  /*7470*/  IMAD R24, R38.reuse, R28, RZ ;  /* 0x0000001c26187224 */ /* 0x040fe400078e02ff */
[C---:B------:R-:W-:Y:S02]  /*7480*/  IMAD R6, R38.reuse, R10, RZ ;  /* 0x0000000a26067224 */ /* 0x040fe400078e02ff */
[C---:B------:R-:W-:Y:S02]  /*7490*/  IMAD R21, R38.reuse, R25, RZ ;  /* 0x0000001926157224 */ /* 0x040fe400078e02ff */
[----:B------:R-:W-:Y:S01]  /*74a0*/  IMAD R28, R38, R32, RZ ;  /* 0x00000020261c7224 */ /* 0x000fe200078e02ff */
[----:B------:R-:W-:Y:S01]  /*74b0*/  SHF.L.U32 R32, R50, 0x10, RZ ;  /* 0x0000001032207819 */ /* 0x000fe200000006ff */
[-C--:B------:R-:W-:Y:S02]  /*74c0*/  IMAD R4, R41, R40.reuse, R4 ;  /* 0x0000002829047224 */ /* 0x080fe400078e0204 */
[----:B------:R-:W-:Y:S01]  /*74d0*/  IMAD R25, R38, R29, RZ ;  /* 0x0000001d26197224 */ /* 0x000fe200078e02ff */
[----:B------:R-:W-:Y:S01]  /*74e0*/  SHF.R.S32.HI R32, RZ, 0x18, R32 ;  /* 0x00000018ff207819 */ /* 0x000fe20000011420 */
[----:B------:R-:W-:Y:S02]  /*74f0*/  IMAD R5, R42, R40, R5 ;  /* 0x000000282a057224 */ /* 0x000fe400078e0205 */
[----:B------:R-:W-:Y:S01]  /*7500*/  IMAD R29, R38, R33, RZ ;  /* 0x00000021261d7224 */ /* 0x000fe200078e02ff */
[----:B------:R-:W-:Y:S01]  /*7510*/  SHF.L.U32 R33, R50, 0x8, RZ ;  /* 0x0000000832217819 */ /* 0x000fe200000006ff */
[C---:B------:R-:W-:Y:S02]  /*7520*/  IMAD R11, R38.reuse, R11, RZ ;  /* 0x0000000b260b7224 */ /* 0x040fe400078e02ff */
[C---:B------:R-:W-:Y:S01]  /*7530*/  IMAD R10, R38.reuse, R14, RZ ;  /* 0x0000000e260a7224 */ /* 0x040fe200078e02ff */
[----:B------:R-:W-:Y:S01]  /*7540*/  SHF.R.S32.HI R33, RZ, 0x18, R33 ;  /* 0x00000018ff217819 */ /* 0x000fe20000011421 */
[----:B------:R-:W-:Y:S02]  /*7550*/  IMAD R6, R43, R40, R6 ;  /* 0x000000282b067224 */ /* 0x000fe400078e0206 */
[C---:B------:R-:W-:Y:S02]  /*7560*/  IMAD R14, R38.reuse, R18, RZ ;  /* 0x00000012260e7224 */ /* 0x040fe400078e02ff */
[C---:B------:R-:W-:Y:S02]  /*7570*/  IMAD R18, R38.reuse, R22, RZ ;  /* 0x0000001626127224 */ /* 0x040fe400078e02ff */
[----:B------:R-:W-:Y:S01]  /*7580*/  IMAD R11, R3, R40, R11 ;  /* 0x00000028030b7224 */ /* 0x000fe200078e020b */
[----:B------:R-:W-:Y:S01]  /*7590*/  PRMT R3, R51, 0x8880, RZ ;  /* 0x0000888033037816 */ /* 0x000fe200000000ff */
[C---:B------:R-:W-:Y:S02]  /*75a0*/  IMAD R22, R38.reuse, R26, RZ ;  /* 0x0000001a26167224 */ /* 0x040fe400078e02ff */
[C---:B------:R-:W-:Y:S01]  /*75b0*/  IMAD R26, R38.reuse, R30, RZ ;  /* 0x0000001e261a7224 */ /* 0x040fe200078e02ff */
[----:B------:R-:W-:Y:S01]  /*75c0*/  I2IP.S8.S32.SAT R11, R11, R6, RZ ;  /* 0x000000060b0b7239 */ /* 0x000fe200000014ff */
[----:B------:R-:W-:Y:S01]  /*75d0*/  IMAD R8, R7, R40, R8 ;  /* 0x0000002807087224 */ /* 0x000fe200078e0208 */
[----:B------:R-:W-:Y:S01]  /*75e0*/  SHF.L.U32 R6, R51, 0x10, RZ ;  /* 0x0000001033067819 */ /* 0x000fe200000006ff */
[----:B------:R-:W-:Y:S01]  /*75f0*/  IMAD R30, R38, R34, RZ ;  /* 0x00000022261e7224 */ /* 0x000fe200078e02ff */
[----:B------:R-:W-:Y:S01]  /*7600*/  SHF.R.S32.HI R34, RZ, 0x18, R50 ;  /* 0x00000018ff227819 */ /* 0x000fe20000011432 */
[----:B------:R-:W-:Y:S01]  /*7610*/  IMAD R9, R32, R40, R9 ;  /* 0x0000002820097224 */ /* 0x000fe200078e0209 */
[----:B------:R-:W-:Y:S01]  /*7620*/  SHF.R.S32.HI R6, RZ, 0x18, R6 ;  /* 0x00000018ff067819 */ /* 0x000fe20000011406 */
[----:B------:R-:W-:Y:S01]  /*7630*/  IMAD R15, R38, R15, RZ ;  /* 0x0000000f260f7224 */ /* 0x000fe200078e02ff */
[----:B------:R-:W-:Y:S01]  /*7640*/  I2IP.S8.S32.SAT R57, R5, R4, R11 ;  /* 0x0000000405397239 */ /* 0x000fe2000000140b */
[-C--:B------:R-:W-:Y:S01]  /*7650*/  IMAD R10, R33, R40.reuse, R10 ;  /* 0x00000028210a7224 */ /* 0x080fe200078e020a */
[----:B------:R-:W-:Y:S01]  /*7660*/  SHF.L.U32 R5, R45, 0x10, RZ ;  /* 0x000000102d057819 */ /* 0x000fe200000006ff */
[----:B------:R-:W-:Y:S01]  /*7670*/  IMAD.SHL.U32 R7, R51, 0x100, RZ ;  /* 0x0000010033077824 */ /* 0x000fe200078e00ff */
[----:B------:R-:W-:Y:S01]  /*7680*/  PRMT R4, R45, 0x8880, RZ ;  /* 0x000088802d047816 */ /* 0x000fe200000000ff */
[-C--:B------:R-:W-:Y:S01]  /*7690*/  IMAD R15, R34, R40.reuse, R15 ;  /* 0x00000028220f7224 */ /* 0x080fe200078e020f */
[----:B------:R-:W-:Y:S01]  /*76a0*/  SHF.R.S32.HI R5, RZ, 0x18, R5 ;  /* 0x00000018ff057819 */ /* 0x000fe20000011405 */
[-C--:B------:R-:W-:Y:S01]  /*76b0*/  IMAD R12, R3, R40.reuse, R12 ;  /* 0x00000028030c7224 */ /* 0x080fe200078e020c */
[----:B------:R-:W-:Y:S01]  /*76c0*/  SHF.R.S32.HI R7, RZ, 0x18, R7 ;  /* 0x00000018ff077819 */ /* 0x000fe20000011407 */
[----:B------:R-:W-:Y:S01]  /*76d0*/  IMAD R13, R6, R40, R13 ;  /* 0x00000028060d7224 */ /* 0x000fe200078e020d */
[----:B------:R-:W-:Y:S01]  /*76e0*/  I2IP.S8.S32.SAT R15, R15, R10, RZ ;  /* 0x0000000a0f0f7239 */ /* 0x000fe200000014ff */
[----:B------:R-:W-:Y:S01]  /*76f0*/  IMAD R19, R38, R19, RZ ;  /* 0x0000001326137224 */ /* 0x000fe200078e02ff */
[----:B------:R-:W-:Y:S01]  /*7700*/  SHF.R.S32.HI R10, RZ, 0x18, R51 ;  /* 0x00000018ff0a7819 */ /* 0x000fe20000011433 */
[----:B------:R-:W-:Y:S01]  /*7710*/  IMAD R14, R7, R40, R14 ;  /* 0x00000028070e7224 */ /* 0x000fe200078e020e */
[----:B------:R-:W-:Y:S01]  /*7720*/  PRMT R3, R44, 0x8880, RZ ;  /* 0x000088802c037816 */ /* 0x000fe200000000ff */
[----:B------:R-:W-:Y:S01]  /*7730*/  IMAD R23, R38, R23, RZ ;  /* 0x0000001726177224 */ /* 0x000fe200078e02ff */
[----:B------:R-:W-:Y:S01]  /*7740*/  I2IP.S8.S32.SAT R58, R9, R8, R15 ;  /* 0x00000008093a7239 */ /* 0x000fe2000000140f */
[-C--:B------:R-:W-:Y:S02]  /*7750*/  IMAD R19, R10, R40.reuse, R19 ;  /* 0x000000280a137224 */ /* 0x080fe400078e0213 */
[-C--:B------:R-:W-:Y:S01]  /*7760*/  IMAD R16, R3, R40.reuse, R16 ;  /* 0x0000002803107224 */ /* 0x080fe200078e0210 */
[----:B------:R-:W-:Y:S01]  /*7770*/  SHF.R.S32.HI R3, RZ, 0x18, R44 ;  /* 0x00000018ff037819 */ /* 0x000fe2000001142c */
[----:B------:R-:W-:Y:S01]  /*7780*/  IMAD R17, R0, R40, R17 ;  /* 0x0000002800117224 */ /* 0x000fe200078e0211 */
[----:B------:R-:W-:Y:S01]  /*7790*/  I2IP.S8.S32.SAT R14, R19, R14, RZ ;  /* 0x0000000e130e7239 */ /* 0x000fe200000014ff */
[----:B------:R-:W-:Y:S02]  /*77a0*/  IMAD.SHL.U32 R0, R45, 0x100, RZ ;  /* 0x000001002d007824 */ /* 0x000fe400078e00ff */
[-C--:B------:R-:W-:Y:S01]  /*77b0*/  IMAD R18, R2, R40.reuse, R18 ;  /* 0x0000002802127224 */ /* 0x080fe200078e0212 */
[----:B------:R-:W-:Y:S01]  /*77c0*/  SHF.R.S32.HI R2, RZ, 0x18, R45 ;  /* 0x00000018ff027819 */ /* 0x000fe2000001142d */
[-C--:B------:R-:W-:Y:S01]  /*77d0*/  IMAD R23, R3, R40.reuse, R23 ;  /* 0x0000002803177224 */ /* 0x080fe200078e0217 */
[----:B------:R-:W-:Y:S01]  /*77e0*/  SHF.R.S32.HI R0, RZ, 0x18, R0 ;  /* 0x00000018ff007819 */ /* 0x000fe20000011400 */
[-C--:B------:R-:W-:Y:S01]  /*77f0*/  IMAD R20, R4, R40.reuse, R20 ;  /* 0x0000002804147224 */ /* 0x080fe200078e0214 */
[C---:B------:R-:W-:Y:S01]  /*7800*/  SHF.L.U32 R4, R46.reuse, 0x10, RZ ;  /* 0x000000102e047819 */ /* 0x040fe200000006ff */
[-C--:B------:R-:W-:Y:S01]  /*7810*/  IMAD R21, R5, R40.reuse, R21 ;  /* 0x0000002805157224 */ /* 0x080fe200078e0215 */
[----:B------:R-:W-:Y:S01]  /*7820*/  PRMT R3, R46, 0x8880, RZ ;  /* 0x000088802e037816 */ /* 0x000fe200000000ff */
[----:B------:R-:W-:Y:S01]  /*7830*/  IMAD R27, R38, R27, RZ ;  /* 0x0000001b261b7224 */ /* 0x000fe200078e02ff */
[----:B------:R-:W-:Y:S01]  /*7840*/  SHF.L.U32 R5, R46, 0x8, RZ ;  /* 0x000000082e057819 */ /* 0x000fe200000006ff */
[-C--:B------:R-:W-:Y:S01]  /*7850*/  IMAD R22, R0, R40.reuse, R22 ;  /* 0x0000002800167224 */ /* 0x080fe200078e0216 */
[----:B------:R-:W-:Y:S01]  /*7860*/  SHF.R.S32.HI R4, RZ, 0x18, R4 ;  /* 0x00000018ff047819 */ /* 0x000fe20000011404 */
[-C--:B------:R-:W-:Y:S01]  /*7870*/  IMAD R27, R2, R40.reuse, R27 ;  /* 0x00000028021b7224 */ /* 0x080fe200078e021b */
[----:B------:R-:W-:Y:S01]  /*7880*/  SHF.R.S32.HI R5, RZ, 0x18, R5 ;  /* 0x00000018ff057819 */ /* 0x000fe20000011405 */
[-C--:B------:R-:W-:Y:S01]  /*7890*/  IMAD R24, R3, R40.reuse, R24 ;  /* 0x0000002803187224 */ /* 0x080fe200078e0218 */
[C---:B------:R-:W-:Y:S01]  /*78a0*/  SHF.L.U32 R3, R47.reuse, 0x10, RZ ;  /* 0x000000102f037819 */ /* 0x040fe200000006ff */
[-C--:B------:R-:W-:Y:S01]  /*78b0*/  IMAD R25, R4, R40.reuse, R25 ;  /* 0x0000002804197224 */ /* 0x080fe200078e0219 */
[----:B------:R-:W-:Y:S01]  /*78c0*/  SHF.R.S32.HI R0, RZ, 0x18, R46 ;  /* 0x00000018ff007819 */ /* 0x000fe2000001142e */
[----:B------:R-:W-:Y:S01]  /*78d0*/  IMAD R31, R38, R31, RZ ;  /* 0x0000001f261f7224 */ /* 0x000fe200078e02ff */
[----:B------:R-:W-:Y:S01]  /*78e0*/  PRMT R2, R47, 0x8880, RZ ;  /* 0x000088802f027816 */ /* 0x000fe200000000ff */
[-C--:B------:R-:W-:Y:S01]  /*78f0*/  IMAD R26, R5, R40.reuse, R26 ;  /* 0x00000028051a7224 */ /* 0x080fe200078e021a */
[----:B------:R-:W-:Y:S01]  /*7900*/  SHF.L.U32 R4, R47, 0x8, RZ ;  /* 0x000000082f047819 */ /* 0x000fe200000006ff */
[-C--:B------:R-:W-:Y:S01]  /*7910*/  IMAD R31, R0, R40.reuse, R31 ;  /* 0x00000028001f7224 */ /* 0x080fe200078e021f */
[----:B------:R-:W-:Y:S01]  /*7920*/  SHF.R.S32.HI R3, RZ, 0x18, R3 ;  /* 0x00000018ff037819 */ /* 0x000fe20000011403 */
[-C--:B------:R-:W-:Y:S01]  /*7930*/  IMAD R28, R2, R40.reuse, R28 ;  /* 0x00000028021c7224 */ /* 0x080fe200078e021c */
[----:B------:R-:W-:Y:S01]  /*7940*/  SHF.R.S32.HI R4, RZ, 0x18, R4 ;  /* 0x00000018ff047819 */ /* 0x000fe20000011404 */
[----:B------:R-:W-:Y:S01]  /*7950*/  IMAD R35, R38, R35, RZ ;  /* 0x0000002326237224 */ /* 0x000fe200078e02ff */
[----:B------:R-:W-:Y:S01]  /*7960*/  SHF.R.S32.HI R5, RZ, 0x18, R47 ;  /* 0x00000018ff057819 */ /* 0x000fe2000001142f */
[----:B------:R-:W-:Y:S01]  /*7970*/  IMAD R29, R3, R40, R29 ;  /* 0x00000028031d7224 */ /* 0x000fe200078e021d */
[----:B------:R-:W-:Y:S01]  /*7980*/  I2IP.S8.S32.SAT R59, R13, R12, R14 ;  /* 0x0000000c0d3b7239 */ /* 0x000fe2000000140e */
[----:B------:R-:W-:Y:S01]  /*7990*/  IMAD R30, R4, R40, R30 ;  /* 0x00000028041e7224 */ /* 0x000fe200078e021e */
[----:B------:R-:W-:Y:S01]  /*79a0*/  I2IP.S8.S32.SAT R18, R23, R18, RZ ;  /* 0x0000001217127239 */ /* 0x000fe200000014ff */
[----:B------:R-:W-:Y:S01]  /*79b0*/  IMAD R35, R5, R40, R35 ;  /* 0x0000002805237224 */ /* 0x000fe200078e0223 */
[----:B------:R-:W-:Y:S01]  /*79c0*/  I2IP.S8.S32.SAT R22, R27, R22, RZ ;  /* 0x000000161b167239 */ /* 0x000fe200000014ff */
[----:B------:R1:W-:Y:S01]  /*79d0*/  STS.128 [R69+UR44+0x5200], R56 ;  /* 0x0052003845007988 */ /* 0x0003e20008000c2c */
[----:B------:R-:W-:Y:S02]  /*79e0*/  I2IP.S8.S32.SAT R26, R31, R26, RZ ;  /* 0x0000001a1f1a7239 */ /* 0x000fe400000014ff */
[----:B------:R-:W-:Y:S02]  /*79f0*/  I2IP.S8.S32.SAT R19, R35, R30, RZ ;  /* 0x0000001e23137239 */ /* 0x000fe400000014ff */
[----:B------:R-:W-:Y:S02]  /*7a00*/  I2IP.S8.S32.SAT R16, R17, R16, R18 ;  /* 0x0000001011107239 */ /* 0x000fe40000001412 */
[----:B------:R-:W-:Y:S02]  /*7a10*/  I2IP.S8.S32.SAT R17, R21, R20, R22 ;  /* 0x0000001415117239 */ /* 0x000fe40000001416 */
        /* <DEDUP_REMOVED lines=13> */
[----:B------:R-:W-:Y:S02]  /*7af0*/  UIADD3 UR4, UP0, UPT, UR62, 0x680, URZ ;  /* 0x000006803e047890 */ /* 0x000fe4000ff1e0ff */
[----:B------:R-:W-:Y:S02]  /*7b00*/  UIADD3 UR9, UPT, UPT, UR49, 0x40, URZ ;  /* 0x0000004031097890 */ /* 0x000fe4000fffe0ff */
[----:B------:R-:W-:Y:S02]  /*7b10*/  UIADD3 UR8, UPT, UPT, UR44, 0x5200, URZ ;  /* 0x000052002c087890 */ /* 0x000fe4000fffe0ff */
[----:B------:R-:W-:Y:S01]  /*7b20*/  UIADD3.X UR5, UPT, UPT, URZ, UR63, URZ, UP0, !UPT ;  /* 0x0000003fff057290 */ /* 0x000fe200087fe4ff */
[----:B------:R-:W-:Y:S01]  /*7b30*/  UMOV UR10, UR50 ;  /* 0x00000032000a7c82 */ /* 0x000fe20008000000 */
[----:B------:R-:W-:Y:S07]  /*7b40*/  UMOV UR11, UR36 ;  /* 0x00000024000b7c82 */ /* 0x000fee0008000000 */
[----:B------:R2:W-:Y:S01]  /*7b50*/  UTMASTG.3D [UR8], [UR4] ;  /* 0x00000008040073b5 */ /* 0x0005e20008010000 */
[----:B------:R0:W-:Y:S01]  /*7b60*/  UTMACMDFLUSH ;  /* 0x00000000000079b7 */ /* 0x0001e20000000000 */
[----:B--2---:R-:W-:Y:S04]  /*7b70*/  DEPBAR.LE SB0, 0x1 ;  /* 0x000080400000791a */ /* 0x004fe80000000000 */
.L_x_114:
[----:B------:R-:W-:Y:S05]  /*7b80*/  BSYNC.RECONVERGENT B0 ;  /* 0x0000000000007941 */ /* 0x000fea0003800200 */
.L_x_113:
        /* <DEDUP_REMOVED lines=14> */
.L_x_118:
[----:B------:R-:W-:Y:S05]  /*7c70*/  BSYNC B0 ;  /* 0x0000000000007941 */ /* 0x000fea0003800000 */
.L_x_117:
[----:B------:R-:W-:Y:S01]  /*7c80*/  ISETP.NE.AND P0, PT, R54, RZ, PT ;  /* 0x000000ff3600720c */ /* 0x000fe20003f05270 */
[----:B------:R-:W-:Y:S11]  /*7c90*/  VIADD R82, R82, 0x1 ;  /* 0x0000000152527836 */ /* 0x000ff60000000000 */
[----:B------:R-:W-:Y:S01]  /*7ca0*/  @!UPT UIADD3 URZ, UPT, UPT, URZ, URZ, URZ ;  /* 0x000000fffffff290 */ /* 0x000fe2000fffe0ff */
[----:B------:R3:W4:Y:S04]  /*7cb0*/  @P0 LDS.128 R44, [R2+0x210] ;  /* 0x00021000022c0984 */ /* 0x0007280000000c00 */
[----:B------:R1:W1:Y:S01]  /*7cc0*/  @P0 LDS.128 R48, [R3+0x200] ;  /* 0x0002000003300984 */ /* 0x0002620000000c00 */
        /* <DEDUP_REMOVED lines=8> */
[----:B---3--:R-:W-:Y:S02]  /*7d50*/  VIADD R2, R0, 0x60 ;  /* 0x0000006000027836 */ /* 0x008fe40000000000 */
[----:B--2---:R-:W-:Y:S05]  /*7d60*/  IMAD.U32 R0, RZ, RZ, UR45 ;  /* 0x0000002dff007e24 */ /* 0x004fea000f8e00ff */
[----:B------:R-:W-:Y:S04]  /*7d70*/  PRMT R0, R0, 0x654, R2 ;  /* 0x0000065400007816 */ /* 0x000fe80000000002 */
[----:B-----5:R2:W-:Y:S02]  /*7d80*/  SYNCS.ARRIVE.TRANS64.RED.A1T0 RZ, [R0+URZ], RZ ;  /* 0x000000ff00ff79a7 */ /* 0x0205e400081004ff */
[----:B--2---:R-:W-:Y:S04]  /*7d90*/  SEL R0, RZ, 0x1, P0 ;  /* 0x00000001ff007807 */ /* 0x004fe80000000000 */
[----:B-1--4-:R-:W-:Y:S02]  /*7da0*/  LOP3.LUT R81, R81, R0, RZ, 0x3c, !PT ;  /* 0x0000000051517212 */ /* 0x012fe400078e3cff */
.L_x_116:
[----:B------:R-:W-:Y:S05]  /*7db0*/  BSYNC B1 ;  /* 0x0000000000017941 */ /* 0x000fea0003800000 */
.L_x_115:
        /* <DEDUP_REMOVED lines=21> */
.L_x_120:
        /* <DEDUP_REMOVED lines=36> */
[----:B------:R-:W-:Y:S01]  /*8150*/  SHF.L.U32 R0, R44, 0x10, RZ ;  /* 0x000000102c007819 */ /* 0x000fe200000006ff */
        /* <DEDUP_REMOVED lines=110> */
[----:B------:R-:W-:Y:S02]  /*8840*/  UIADD3 UR4, UPT, UPT, UR44, 0x4200, URZ ;  /* 0x000042002c047890 */ /* 0x000fe4000fffe0ff */
[----:B------:R-:W-:Y:S01]  /*8850*/  UIADD3 UR9, UPT, UPT, UR49, 0x80, URZ ;  /* 0x0000008031097890 */ /* 0x000fe2000fffe0ff */
[----:B------:R-:W-:Y:S01]  /*8860*/  UMOV UR10, UR50 ;  /* 0x00000032000a7c82 */ /* 0x000fe20008000000 */
[----:B------:R-:W-:Y:S02]  /*8870*/  UMOV UR11, UR36 ;  /* 0x00000024000b7c82 */ /* 0x000fe40008000000 */
        /* <DEDUP_REMOVED lines=8> */
.L_x_122:
[----:B------:R-:W-:Y:S05]  /*8900*/  BSYNC.RECONVERGENT B0 ;  /* 0x0000000000007941 */ /* 0x000fea0003800200 */
.L_x_121:
        /* <DEDUP_REMOVED lines=14> */
.L_x_126:
[----:B------:R-:W-:Y:S05]  /*89f0*/  BSYNC B0 ;  /* 0x0000000000007941 */ /* 0x000fea0003800000 */
.L_x_125:
        /* <DEDUP_REMOVED lines=18> */
.L_x_124:
[----:B------:R-:W-:Y:S05]  /*8b20*/  BSYNC B1 ;  /* 0x0000000000017941 */ /* 0x000fea0003800000 */
.L_x_123:
        /* <DEDUP_REMOVED lines=21> */
.L_x_128:
[----:B------:R-:W-:Y:S01]  /*8c80*/  ISETP.NE.AND P0, PT, R87, RZ, PT ;  /* 0x000000ff5700720c */ /* 0x000fe20003f05270 */
[----:B------:R-:W-:Y:S05]  /*8c90*/  WARPSYNC.ALL ;  /* 0x0000000000007948 */ /* 0x000fea0003800000 */
[----:B------:R-:W-:Y:S01]  /*8ca0*/  IMAD.SHL.U32 R66, R49, 0x100, RZ ;  /* 0x0000010031427824 */ /* 0x000fe200078e00ff */
[----:B------:R-:W-:Y:S01]  /*8cb0*/  R2UR UR4, R39 ;  /* 0x00000000270472ca */ /* 0x000fe200000e0000 */
[----:B------:R-:W-:Y:S01]  /*8cc0*/  IMAD.SHL.U32 R60, R51, 0x100, RZ ;  /* 0x00000100333c7824 */ /* 0x000fe200078e00ff */
[C---:B------:R-:W-:Y:S01]  /*8cd0*/  SHF.L.U32 R2, R48.reuse, 0x10, RZ ;  /* 0x0000001030027819 */ /* 0x040fe200000006ff */
[----:B----4-:R-:W-:Y:S01]  /*8ce0*/  IMAD.SHL.U32 R54, R45, 0x100, RZ ;  /* 0x000001002d367824 */ /* 0x010fe200078e00ff */
[C---:B------:R-:W-:Y:S01]  /*8cf0*/  PRMT R0, R48.reuse, 0x8880, RZ ;  /* 0x0000888030007816 */ /* 0x040fe200000000ff */
[----:B------:R-:W-:Y:S01]  /*8d00*/  BSSY.RECONVERGENT B0, `(.L_x_129) ;  /* 0x000009e000007945 */ /* 0x000fe20003800200 */
[----:B------:R-:W-:Y:S02]  /*8d10*/  SHF.L.U32 R3, R48, 0x8, RZ ;  /* 0x0000000830037819 */ /* 0x000fe400000006ff */
[----:B------:R-:W-:Y:S02]  /*8d20*/  SHF.R.S32.HI R2, RZ, 0x18, R2 ;  /* 0x00000018ff027819 */ /* 0x000fe40000011402 */
[----:B------:R-:W-:Y:S02]  /*8d30*/  PRMT R68, R49, 0x8880, RZ ;  /* 0x0000888031447816 */ /* 0x000fe400000000ff */
[----:B------:R-:W-:Y:S01]  /*8d40*/  SHF.R.S32.HI R3, RZ, 0x18, R3 ;  /* 0x00000018ff037819 */ /* 0x000fe20000011403 */
[----:B-1----:R-:W-:Y:S01]  /*8d50*/  LDTM.16dp32bit_t0_t15.x32 R4, tmem[UR4+0xc0] ;  /* 0x0000c004000479ee */ /* 0x002fe20008a80000 */
[----:B------:R-:W1:Y:S01]  /*8d60*/  LDTM.16dp32bit_t16_t31.x32 R4, tmem[UR4+0xe0] ;  /* 0x0000e004000479ee */ /* 0x000e620008aa0000 */
[----:B------:R-:W-:Y:S01]  /*8d70*/  NOP ;  /* 0x0000000000007918 */ /* 0x000fe20000000000 */
[----:B------:R-:W-:Y:S02]  /*8d80*/  SHF.L.U32 R63, R50, 0x8, RZ ;  /* 0x00000008323f7819 */ /* 0x000fe400000006ff */
[C---:B------:R-:W-:Y:S02]  /*8d90*/  PRMT R62, R51.reuse, 0x8880, RZ ;  /* 0x00008880333e7816 */ /* 0x040fe400000000ff */
[----:B------:R-:W-:Y:S02]  /*8da0*/  SHF.L.U32 R61, R51, 0x10, RZ ;  /* 0x00000010333d7819 */ /* 0x000fe400000006ff */
[----:B------:R-:W-:Y:S02]  /*8db0*/  R2UR UR5, R52 ;  /* 0x00000000340572ca */ /* 0x000fe400000e0000 */
[----:B------:R-:W-:Y:S01]  /*8dc0*/  SHF.R.S32.HI R39, RZ, 0x18, R48 ;  /* 0x00000018ff277819 */ /* 0x000fe20000011430 */
[----:B------:R-:W-:Y:S01]  /*8dd0*/  IMAD.SHL.U32 R48, R47, 0x100, RZ ;  /* 0x000001002f307824 */ /* 0x000fe200078e00ff */
[----:B------:R-:W-:Y:S02]  /*8de0*/  SHF.L.U32 R67, R49, 0x10, RZ ;  /* 0x0000001031437819 */ /* 0x000fe400000006ff */
[C---:B------:R-:W-:Y:S02]  /*8df0*/  PRMT R65, R50.reuse, 0x8880, RZ ;  /* 0x0000888032417816 */ /* 0x040fe400000000ff */
[----:B------:R-:W-:Y:S02]  /*8e00*/  SHF.R.S32.HI R41, RZ, 0x18, R49 ;  /* 0x00000018ff297819 */ /* 0x000fe40000011431 */
[----:B------:R-:W-:Y:S02]  /*8e10*/  SHF.L.U32 R64, R50, 0x10, RZ ;  /* 0x0000001032407819 */ /* 0x000fe400000006ff */
[----:B------:R-:W-:Y:S01]  /*8e20*/  SHF.R.S32.HI R42, RZ, 0x18, R50 ;  /* 0x00000018ff2a7819 */ /* 0x000fe20000011432 */
[----:B------:R-:W-:Y:S01]  /*8e30*/  UIADD3 UR4, UPT, UPT, UR5, 0xd0, URZ ;  /* 0x000000d005047890 */ /* 0x000fe2000fffe0ff */
[----:B------:R-:W-:Y:S01]  /*8e40*/  PRMT R59, R44, 0x8880, RZ ;  /* 0x000088802c3b7816 */ /* 0x000fe200000000ff */
[C---:B-1----:R-:W-:Y:S02]  /*8e50*/  IMAD R4, R38.reuse, R4, RZ ;  /* 0x0000000426047224 */ /* 0x042fe400078e02ff */
[----:B------:R-:W-:Y:S01]  /*8e60*/  UPRMT UR4, UR45, 0x654, UR4 ;  /* 0x000006542d047896 */ /* 0x000fe20008000004 */
[C---:B------:R-:W-:Y:S01]  /*8e70*/  IMAD R5, R38.reuse, R5, RZ ;  /* 0x0000000526057224 */ /* 0x040fe200078e02ff */
[----:B------:R-:W-:Y:S01]  /*8e80*/  SHF.R.S32.HI R43, RZ, 0x18, R51 ;  /* 0x00000018ff2b7819 */ /* 0x000fe20000011433 */
[----:B------:R-:W-:Y:S01]  /*8e90*/  IMAD R6, R38, R6, RZ ;  /* 0x0000000626067224 */ /* 0x000fe200078e02ff */
[----:B------:R-:W-:Y:S01]  /*8ea0*/  SHF.L.U32 R51, R46, 0x8, RZ ;  /* 0x000000082e337819 */ /* 0x000fe200000006ff */
[----:B------:R-:W-:Y:S01]  /*8eb0*/  IMAD R4, R0, R40, R4 ;  /* 0x0000002800047224 */ /* 0x000fe200078e0204 */
[----:B------:R-:W-:Y:S01]  /*8ec0*/  MOV R0, R68 ;  /* 0x0000004400007202 */ /* 0x000fe20000000f00 */
[----:B------:R-:W-:Y:S01]  /*8ed0*/  IMAD R7, R38, R7, RZ ;  /* 0x0000000726077224 */ /* 0x000fe200078e02ff */
[----:B------:R-:W-:Y:S01]  /*8ee0*/  SHF.L.U32 R58, R44, 0x10, RZ ;  /* 0x000000102c3a7819 */ /* 0x000fe200000006ff */
[-C--:B------:R-:W-:Y:S01]  /*8ef0*/  IMAD R5, R2, R40.reuse, R5 ;  /* 0x0000002802057224 */ /* 0x080fe200078e0205 */
[----:B------:R-:W-:Y:S01]  /*8f00*/  SYNCS.ARRIVE.TRANS64.RED.A1T0 RZ, [UR4], RZ ;  /* 0x000000ffffff79a7 */ /* 0x000fe20008100404 */
[----:B------:R-:W-:Y:S01]  /*8f10*/  IMAD R6, R3, R40, R6 ;  /* 0x0000002803067224 */ /* 0x000fe200078e0206 */
[----:B------:R-:W-:Y:S01]  /*8f20*/  SHF.R.S32.HI R2, RZ, 0x18, R67 ;  /* 0x00000018ff027819 */ /* 0x000fe20000011443 */
[C---:B------:R-:W-:Y:S01]  /*8f30*/  IMAD R8, R38.reuse, R8, RZ ;  /* 0x0000000826087224 */ /* 0x040fe200078e02ff */
[----:B------:R-:W-:Y:S01]  /*8f40*/  SHF.R.S32.HI R3, RZ, 0x18, R66 ;  /* 0x00000018ff037819 */ /* 0x000fe20000011442 */
[-C--:B------:R-:W-:Y:S01]  /*8f50*/  IMAD R7, R39, R40.reuse, R7 ;  /* 0x0000002827077224 */ /* 0x080fe200078e0207 */
[----:B------:R-:W-:Y:S01]  /*8f60*/  MOV R39, R65 ;  /* 0x0000004100277202 */ /* 0x000fe20000000f00 */
[----:B------:R-:W-:Y:S01]  /*8f70*/  IMAD R9, R38, R9, RZ ;  /* 0x0000000926097224 */ /* 0x000fe200078e02ff */
[C---:B------:R-:W-:Y:S01]  /*8f80*/  PRMT R56, R45.reuse, 0x8880, RZ ;  /* 0x000088802d387816 */ /* 0x040fe200000000ff */
[----:B------:R-:W-:Y:S01]  /*8f90*/  IMAD R8, R0, R40, R8 ;  /* 0x0000002800087224 */ /* 0x000fe200078e0208 */
[----:B------:R-:W-:Y:S01]  /*8fa0*/  SHF.L.U32 R55, R45, 0x10, RZ ;  /* 0x000000102d377819 */ /* 0x000fe200000006ff */
[----:B------:R-:W-:Y:S01]  /*8fb0*/  IMAD R10, R38, R10, RZ ;  /* 0x0000000a260a7224 */ /* 0x000fe200078e02ff */
[----:B------:R-:W-:Y:S01]  /*8fc0*/  PRMT R53, R46, 0x8880, RZ ;  /* 0x000088802e357816 */ /* 0x000fe200000000ff */
[----:B------:R-:W-:Y:S01]  /*8fd0*/  IMAD R9, R2, R40, R9 ;  /* 0x0000002802097224 */ /* 0x000fe200078e0209 */
[----:B------:R-:W-:Y:S01]  /*8fe0*/  SHF.R.S32.HI R45, RZ, 0x18, R45 ;  /* 0x00000018ff2d7819 */ /* 0x000fe2000001142d */
[----:B------:R-:W-:Y:S01]  /*8ff0*/  IMAD R0, R38, R20, RZ ;  /* 0x0000001426007224 */ /* 0x000fe200078e02ff */
[----:B------:R-:W-:Y:S01]  /*9000*/  SHF.L.U32 R52, R46, 0x10, RZ ;  /* 0x000000102e347819 */ /* 0x000fe200000006ff */
[C---:B------:R-:W-:Y:S01]  /*9010*/  IMAD R11, R38.reuse, R11, RZ ;  /* 0x0000000b260b7224 */ /* 0x040fe200078e02ff */
[C---:B------:R-:W-:Y:S01]  /*9020*/  PRMT R50, R47.reuse, 0x8880, RZ ;  /* 0x000088802f327816 */ /* 0x040fe200000000ff */
[C---:B------:R-:W-:Y:S01]  /*9030*/  IMAD R2, R38.reuse, R21, RZ ;  /* 0x0000001526027224 */ /* 0x040fe200078e02ff */
[----:B------:R-:W-:Y:S01]  /*9040*/  SHF.R.S32.HI R46, RZ, 0x18, R46 ;  /* 0x00000018ff2e7819 */ /* 0x000fe2000001142e */
[C---:B------:R-:W-:Y:S01]  /*9050*/  IMAD R20, R38.reuse, R24, RZ ;  /* 0x0000001826147224 */ /* 0x040fe200078e02ff */
[----:B------:R-:W-:Y:S01]  /*9060*/  SHF.L.U32 R49, R47, 0x10, RZ ;  /* 0x000000102f317819 */ /* 0x000fe200000006ff */
[C---:B------:R-:W-:Y:S01]  /*9070*/  IMAD R21, R38.reuse, R25, RZ ;  /* 0x0000001926157224 */ /* 0x040fe200078e02ff */
[----:B------:R-:W-:Y:S01]  /*9080*/  SHF.R.S32.HI R47, RZ, 0x18, R47 ;  /* 0x00000018ff2f7819 */ /* 0x000fe2000001142f */
[----:B------:R-:W-:Y:S01]  /*9090*/  IMAD R24, R38, R28, RZ ;  /* 0x0000001c26187224 */ /* 0x000fe200078e02ff */
[----:B------:R-:W-:Y:S01]  /*90a0*/  SHF.L.U32 R57, R44, 0x8, RZ ;  /* 0x000000082c397819 */ /* 0x000fe200000006ff */
[----:B------:R-:W-:Y:S01]  /*90b0*/  IMAD R10, R3, R40, R10 ;  /* 0x00000028030a7224 */ /* 0x000fe200078e020a */
[----:B------:R-:W-:Y:S01]  /*90c0*/  SHF.R.S32.HI R44, RZ, 0x18, R44 ;  /* 0x00000018ff2c7819 */ /* 0x000fe2000001142c */
[----:B------:R-:W-:Y:S01]  /*90d0*/  IMAD R12, R38, R12, RZ ;  /* 0x0000000c260c7224 */ /* 0x000fe200078e02ff */
[----:B------:R-:W-:Y:S01]  /*90e0*/  IADD3 R36, PT, PT, R36, 0x1, RZ ;  /* 0x0000000124247810 */ /* 0x000fe20007ffe0ff */
[C---:B------:R-:W-:Y:S02]  /*90f0*/  IMAD R25, R38.reuse, R29, RZ ;  /* 0x0000001d26197224 */ /* 0x040fe400078e02ff */
[C---:B------:R-:W-:Y:S01]  /*9100*/  IMAD R28, R38.reuse, R32, RZ ;  /* 0x00000020261c7224 */ /* 0x040fe200078e02ff */
[----:B------:R-:W-:Y:S01]  /*9110*/  SHF.R.S32.HI R32, RZ, 0x18, R64 ;  /* 0x00000018ff207819 */ /* 0x000fe20000011440 */
[C---:B------:R-:W-:Y:S01]  /*9120*/  IMAD R29, R38.reuse, R33, RZ ;  /* 0x00000021261d7224 */ /* 0x040fe200078e02ff */
[----:B------:R-:W-:Y:S01]  /*9130*/  I2IP.S8.S32.SAT R33, R7, R6, RZ ;  /* 0x0000000607217239 */ /* 0x000fe200000014ff */
[----:B------:R-:W-:Y:S01]  /*9140*/  IMAD R11, R41, R40, R11 ;  /* 0x00000028290b7224 */ /* 0x000fe200078e020b */
[----:B------:R-:W-:Y:S01]  /*9150*/  SHF.R.S32.HI R6, RZ, 0x18, R63 ;  /* 0x00000018ff067819 */ /* 0x000fe2000001143f */
[C---:B------:R-:W-:Y:S01]  /*9160*/  IMAD R13, R38.reuse, R13, RZ ;  /* 0x0000000d260d7224 */ /* 0x040fe200078e02ff */
[----:B------:R-:W-:Y:S01]  /*9170*/  MOV R7, R62 ;  /* 0x0000003e00077202 */ /* 0x000fe20000000f00 */
[C---:B------:R-:W-:Y:S02]  /*9180*/  IMAD R14, R38.reuse, R14, RZ ;  /* 0x0000000e260e7224 */ /* 0x040fe400078e02ff */
[C---:B------:R-:W-:Y:S02]  /*9190*/  IMAD R3, R38.reuse, R22, RZ ;  /* 0x0000001626037224 */ /* 0x040fe400078e02ff */
[----:B------:R-:W-:Y:S02]  /*91a0*/  IMAD R12, R39, R40, R12 ;  /* 0x00000028270c7224 */ /* 0x000fe400078e020c */
[C---:B------:R-:W-:Y:S02]  /*91b0*/  IMAD R22, R38.reuse, R26, RZ ;  /* 0x0000001a26167224 */ /* 0x040fe400078e02ff */
[C---:B------:R-:W-:Y:S02]  /*91c0*/  IMAD R15, R38.reuse, R15, RZ ;  /* 0x0000000f260f7224 */ /* 0x040fe400078e02ff */
[----:B------:R-:W-:Y:S02]  /*91d0*/  IMAD R26, R38, R30, RZ ;  /* 0x0000001e261a7224 */ /* 0x000fe400078e02ff */
[----:B------:R-:W-:Y:S02]  /*91e0*/  IMAD R13, R32, R40, R13 ;  /* 0x00000028200d7224 */ /* 0x000fe400078e020d */
[C---:B------:R-:W-:Y:S01]  /*91f0*/  IMAD R30, R38.reuse, R34, RZ ;  /* 0x00000022261e7224 */ /* 0x040fe200078e02ff */
[----:B------:R-:W-:Y:S01]  /*9200*/  I2IP.S8.S32.SAT R34, R11, R10, RZ ;  /* 0x0000000a0b227239 */ /* 0x000fe200000014ff */
[----:B------:R-:W-:Y:S01]  /*9210*/  IMAD R16, R38, R16, RZ ;  /* 0x0000001026107224 */ /* 0x000fe200078e02ff */
[----:B------:R-:W-:Y:S01]  /*9220*/  SHF.R.S32.HI R10, RZ, 0x18, R61 ;  /* 0x00000018ff0a7819 */ /* 0x000fe2000001143d */
[----:B------:R-:W-:Y:S01]  /*9230*/  IMAD R14, R6, R40, R14 ;  /* 0x00000028060e7224 */ /* 0x000fe200078e020e */
[----:B------:R-:W-:Y:S01]  /*9240*/  I2IP.S8.S32.SAT R61, R9, R8, R34 ;  /* 0x00000008093d7239 */ /* 0x000fe20000001422 */
[----:B------:R-:W-:Y:S01]  /*9250*/  IMAD R17, R38, R17, RZ ;  /* 0x0000001126117224 */ /* 0x000fe200078e02ff */
[----:B------:R-:W-:Y:S01]  /*9260*/  SHF.R.S32.HI R11, RZ, 0x18, R60 ;  /* 0x00000018ff0b7819 */ /* 0x000fe2000001143c */
[----:B------:R-:W-:Y:S01]  /*9270*/  IMAD R15, R42, R40, R15 ;  /* 0x000000282a0f7224 */ /* 0x000fe200078e020f */
[----:B------:R-:W-:Y:S01]  /*9280*/  I2IP.S8.S32.SAT R60, R5, R4, R33 ;  /* 0x00000004053c7239 */ /* 0x000fe20000001421 */
[C---:B------:R-:W-:Y:S01]  /*9290*/  IMAD R18, R38.reuse, R18, RZ ;  /* 0x0000001226127224 */ /* 0x040fe200078e02ff */
[----:B------:R-:W-:Y:S01]  /*92a0*/  SHF.R.S32.HI R5, RZ, 0x18, R58 ;  /* 0x00000018ff057819 */ /* 0x000fe2000001143a */
[----:B------:R-:W-:Y:S01]  /*92b0*/  IMAD R16, R7, R40, R16 ;  /* 0x0000002807107224 */ /* 0x000fe200078e0210 */
[----:B------:R-:W-:Y:S01]  /*92c0*/  I2IP.S8.S32.SAT R14, R15, R14, RZ ;  /* 0x0000000e0f0e7239 */ /* 0x000fe200000014ff */
[----:B------:R-:W-:Y:S01]  /*92d0*/  IMAD R19, R38, R19, RZ ;  /* 0x0000001326137224 */ /* 0x000fe200078e02ff */
[----:B------:R-:W-:Y:S01]  /*92e0*/  SHF.R.S32.HI R7, RZ, 0x18, R48 ;  /* 0x00000018ff077819 */ /* 0x000fe20000011430 */
[----:B------:R-:W-:Y:S01]  /*92f0*/  IMAD R17, R10, R40, R17 ;  /* 0x000000280a117224 */ /* 0x000fe200078e0211 */
[----:B------:R-:W-:Y:S01]  /*9300*/  I2IP.S8.S32.SAT R62, R13, R12, R14 ;  /* 0x0000000c0d3e7239 */ /* 0x000fe2000000140e */
[-C--:B------:R-:W-:Y:S01]  /*9310*/  IMAD R18, R11, R40.reuse, R18 ;  /* 0x000000280b127224 */ /* 0x080fe200078e0212 */
[----:B------:R-:W-:Y:S01]  /*9320*/  SHF.R.S32.HI R6, RZ, 0x18, R57 ;  /* 0x00000018ff067819 */ /* 0x000fe20000011439 */
[----:B------:R-:W-:Y:S02]  /*9330*/  IMAD.MOV.U32 R4, RZ, RZ, R59 ;  /* 0x000000ffff047224 */ /* 0x000fe400078e003b */
[-C--:B------:R-:W-:Y:S02]  /*9340*/  IMAD R19, R43, R40.reuse, R19 ;  /* 0x000000282b137224 */ /* 0x080fe400078e0213 */
[----:B------:R-:W-:Y:S01]  /*9350*/  IMAD R0, R4, R40, R0 ;  /* 0x0000002804007224 */ /* 0x000fe200078e0200 */
[----:B------:R-:W-:Y:S01]  /*9360*/  MOV R4, R56 ;  /* 0x0000003800047202 */ /* 0x000fe20000000f00 */
[----:B------:R-:W-:Y:S01]  /*9370*/  IMAD R23, R38, R23, RZ ;  /* 0x0000001726177224 */ /* 0x000fe200078e02ff */
[----:B------:R-:W-:Y:S01]  /*9380*/  I2IP.S8.S32.SAT R18, R19, R18, RZ ;  /* 0x0000001213127239 */ /* 0x000fe200000014ff */
[-C--:B------:R-:W-:Y:S01]  /*9390*/  IMAD R2, R5, R40.reuse, R2 ;  /* 0x0000002805027224 */ /* 0x080fe200078e0202 */
[----:B------:R-:W-:Y:S01]  /*93a0*/  SHF.R.S32.HI R5, RZ, 0x18, R55 ;  /* 0x00000018ff057819 */ /* 0x000fe20000011437 */
[----:B------:R-:W-:Y:S01]  /*93b0*/  IMAD R3, R6, R40, R3 ;  /* 0x0000002806037224 */ /* 0x000fe200078e0203 */
[----:B------:R-:W-:Y:S01]  /*93c0*/  I2IP.S8.S32.SAT R63, R17, R16, R18 ;  /* 0x00000010113f7239 */ /* 0x000fe20000001412 */
[-C--:B------:R-:W-:Y:S01]  /*93d0*/  IMAD R23, R44, R40.reuse, R23 ;  /* 0x000000282c177224 */ /* 0x080fe200078e0217 */
[----:B------:R-:W-:Y:S01]  /*93e0*/  SHF.R.S32.HI R6, RZ, 0x18, R54 ;  /* 0x00000018ff067819 */ /* 0x000fe20000011436 */
[-C--:B------:R-:W-:Y:S01]  /*93f0*/  IMAD R20, R4, R40.reuse, R20 ;  /* 0x0000002804147224 */ /* 0x080fe200078e0214 */
[----:B------:R-:W-:Y:S01]  /*9400*/  MOV R4, R53 ;  /* 0x0000003500047202 */ /* 0x000fe20000000f00 */
[----:B------:R1:W-:Y:S01]  /*9410*/  STS.128 [R69+UR44+0x5200], R60 ;  /* 0x0052003c45007988 */ /* 0x0003e20008000c2c */
[----:B------:R-:W-:Y:S01]  /*9420*/  IMAD R27, R38, R27, RZ ;  /* 0x0000001b261b7224 */ /* 0x000fe200078e02ff */
[----:B------:R-:W-:Y:S01]  /*9430*/  I2IP.S8.S32.SAT R3, R23, R3, RZ ;  /* 0x0000000317037239 */ /* 0x000fe200000014ff */
[-C--:B------:R-:W-:Y:S01]  /*9440*/  IMAD R21, R5, R40.reuse, R21 ;  /* 0x0000002805157224 */ /* 0x080fe200078e0215 */
[----:B------:R-:W-:Y:S01]  /*9450*/  SHF.R.S32.HI R5, RZ, 0x18, R52 ;  /* 0x00000018ff057819 */ /* 0x000fe20000011434 */
[-C--:B------:R-:W-:Y:S01]  /*9460*/  IMAD R22, R6, R40.reuse, R22 ;  /* 0x0000002806167224 */ /* 0x080fe200078e0216 */
[----:B------:R-:W-:Y:S01]  /*9470*/  SHF.R.S32.HI R6, RZ, 0x18, R49 ;  /* 0x00000018ff067819 */ /* 0x000fe20000011431 */
[-C--:B------:R-:W-:Y:S02]  /*9480*/  IMAD R27, R45, R40.reuse, R27 ;  /* 0x000000282d1b7224 */ /* 0x080fe400078e021b */
[-C--:B------:R-:W-:Y:S01]  /*9490*/  IMAD R24, R4, R40.reuse, R24 ;  /* 0x0000002804187224 */ /* 0x080fe200078e0218 */
[----:B------:R-:W-:Y:S01]  /*94a0*/  SHF.R.S32.HI R4, RZ, 0x18, R51 ;  /* 0x00000018ff047819 */ /* 0x000fe20000011433 */
[----:B------:R-:W-:Y:S01]  /*94b0*/  IMAD R25, R5, R40, R25 ;  /* 0x0000002805197224 */ /* 0x000fe200078e0219 */
[----:B------:R-:W-:Y:S01]  /*94c0*/  MOV R5, R50 ;  /* 0x0000003200057202 */ /* 0x000fe20000000f00 */
[----:B------:R-:W-:Y:S02]  /*94d0*/  IMAD R31, R38, R31, RZ ;  /* 0x0000001f261f7224 */ /* 0x000fe400078e02ff */
[----:B------:R-:W-:Y:S01]  /*94e0*/  IMAD R26, R4, R40, R26 ;  /* 0x00000028041a7224 */ /* 0x000fe200078e021a */
[----:B------:R-:W-:Y:S01]  /*94f0*/  I2IP.S8.S32.SAT R4, R2, R0, R3 ;  /* 0x0000000002047239 */ /* 0x000fe20000001403 */
[-C--:B------:R-:W-:Y:S02]  /*9500*/  IMAD R31, R46, R40.reuse, R31 ;  /* 0x000000282e1f7224 */ /* 0x080fe400078e021f */
[----:B------:R-:W-:Y:S01]  /*9510*/  IMAD R28, R5, R40, R28 ;  /* 0x00000028051c7224 */ /* 0x000fe200078e021c */
[----:B------:R-:W-:Y:S01]  /*9520*/  I2IP.S8.S32.SAT R5, R27, R22, RZ ;  /* 0x000000161b057239 */ /* 0x000fe200000014ff */
[----:B------:R-:W-:Y:S01]  /*9530*/  IMAD R29, R6, R40, R29 ;  /* 0x00000028061d7224 */ /* 0x000fe200078e021d */
[----:B------:R-:W-:Y:S01]  /*9540*/  I2IP.S8.S32.SAT R6, R31, R26, RZ ;  /* 0x0000001a1f067239 */ /* 0x000fe200000014ff */
[----:B------:R-:W-:Y:S01]  /*9550*/  IMAD R35, R38, R35, RZ ;  /* 0x0000002326237224 */ /* 0x000fe200078e02ff */
[----:B------:R-:W-:Y:S01]  /*9560*/  I2IP.S8.S32.SAT R5, R21, R20, R5 ;  /* 0x0000001415057239 */ /* 0x000fe20000001405 */
[----:B------:R-:W-:Y:S01]  /*9570*/  IMAD R30, R7, R40, R30 ;  /* 0x00000028071e7224 */ /* 0x000fe200078e021e */
[----:B------:R-:W-:Y:S01]  /*9580*/  I2IP.S8.S32.SAT R6, R25, R24, R6 ;  /* 0x0000001819067239 */ /* 0x000fe20000001406 */
[----:B------:R-:W-:Y:S05]  /*9590*/  IMAD R35, R47, R40, R35 ;  /* 0x000000282f237224 */ /* 0x000fea00078e0223 */
[----:B------:R-:W-:Y:S04]  /*95a0*/  I2IP.S8.S32.SAT R7, R35, R30, RZ ;  /* 0x0000001e23077239 */ /* 0x000fe800000014ff */
[----:B------:R-:W-:Y:S05]  /*95b0*/  I2IP.S8.S32.SAT R7, R29, R28, R7 ;  /* 0x0000001c1d077239 */ /* 0x000fea0000001407 */
        /* <DEDUP_REMOVED lines=18> */
.L_x_130:
[----:B------:R-:W-:Y:S05]  /*96e0*/  BSYNC.RECONVERGENT B0 ;  /* 0x0000000000007941 */ /* 0x000fea0003800200 */
.L_x_129:
[----:B------:R-:W-:Y:S01]  /*96f0*/  R2UR UR5, R76 ;  /* 0x000000004c0572ca */ /* 0x000fe200000e0000 */
[----:B------:R-:W-:Y:S01]  /*9700*/  BAR.SYNC.DEFER_BLOCKING 0x1, 0x80 ;  /* 0x0042000000007b1d */ /* 0x000fe20000010000 */
[----:B------:R-:W-:Y:S01]  /*9710*/  R2UR UR4, R77 ;  /* 0x000000004d0472ca */ /* 0x000fe200000e0000 */
[----:B------:R-:W-:Y:S01]  /*9720*/  UISETP.NE.AND UP0, UPT, UR46, URZ, UPT ;  /* 0x000000ff2e00728c */ /* 0x000fe2000bf05270 */
[----:B------:R-:W-:Y:S02]  /*9730*/  ISETP.NE.AND P0, PT, R79, 0x2, PT ;  /* 0x000000024f00780c */ /* 0x000fe40003f05270 */
[----:B------:R-:W-:Y:S02]  /*9740*/  ISETP.NE.AND P1, PT, R36, 0x4, PT ;  /* 0x000000042400780c */ /* 0x000fe40003f25270 */
[----:B------:R-:W-:Y:S02]  /*9750*/  SEL R2, RZ, 0x1, P0 ;  /* 0x00000001ff027807 */ /* 0x000fe40000000000 */
[----:B------:R-:W-:Y:S02]  /*9760*/  SEL R0, RZ, 0x1, P1 ;  /* 0x00000001ff007807 */ /* 0x000fe40000800000 */
[----:B------:R-:W-:Y:S01]  /*9770*/  LOP3.LUT R83, R83, R2, RZ, 0x3c, !PT ;  /* 0x0000000253537212 */ /* 0x000fe200078e3cff */
[----:B------:R-:W-:Y:S01]  /*9780*/  UIADD3 UR20, UPT, UPT, UR37, UR5, URZ ;  /* 0x0000000525147290 */ /* 0x000fe2000fffe0ff */
[----:B------:R-:W-:Y:S01]  /*9790*/  LOP3.LUT R84, R84, R0, RZ, 0x3c, !PT ;  /* 0x0000000054547212 */ /* 0x000fe200078e3cff */
[----:B------:R-:W-:Y:S01]  /*97a0*/  UIADD3 UR16, UPT, UPT, UR38, UR4, URZ ;  /* 0x0000000426107290 */ /* 0x000fe2000fffe0ff */
[----:B------:R-:W-:Y:S02]  /*97b0*/  SEL R79, R79, RZ, P0 ;  /* 0x000000ff4f4f7207 */ /* 0x000fe40000000000 */
[----:B------:R-:W-:Y:S01]  /*97c0*/  SEL R36, R36, RZ, P1 ;  /* 0x000000ff24247207 */ /* 0x000fe20000800000 */
[----:B------:R-:W-:Y:S01]  /*97d0*/  UMOV UR36, UR59 ;  /* 0x0000003b00247c82 */ /* 0x000fe20008000000 */
[----:B------:R-:W-:Y:S07]  /*97e0*/  BRA.U UP0, `(.L_x_131) ;  /* 0xffffffb900c47547 */ /* 0x000fee000b83ffff */
[----:B------:R-:W-:Y:S05]  /*97f0*/  EXIT ;  /* 0x000000000000794d */ /* 0x000fea0003800000 */
.L_x_24:
[----:B---3--:R3:W4:Y:S02]  /*9800*/  SYNCS.PHASECHK.TRANS64.TRYWAIT P0, [R0+URZ+0x100], R2 ;  /* 0x00010002000075a7 */ /* 0x00872400080011ff */
[----:B----4-:R-:W-:Y:S05]  /*9810*/  @!P0 NANOSLEEP.SYNCS 0x989680 ;  /* 0x009896800000895d */ /* 0x010fea0003900000 */
[----:B------:R-:W4:Y:S02]  /*9820*/  @!P0 SYNCS.PHASECHK.TRANS64 P0, [R0+URZ+0x100], R2 ;  /* 0x00010002000085a7 */ /* 0x000f2400080010ff */
[----:B----4-:R-:W-:Y:S05]  /*9830*/  @!P0 BRA `(.L_x_24) ;  /* 0xfffffffc00f08947 */ /* 0x010fea000383ffff */
[----:B------:R-:W-:Y:S05]  /*9840*/  BRA `(.L_x_132) ;  /* 0xffffff8000707947 */ /* 0x000fea000383ffff */
.L_x_27:
[----:B--2---:R-:W-:-:S07]  /*9850*/  MOV R0, UR33 ;  /* 0x0000002100007c02 */ /* 0x004fce0008000f00 */
.L_x_133:
[----:B--2---:R2:W3:Y:S02]  /*9860*/  SYNCS.PHASECHK.TRANS64.TRYWAIT P0, [R0+URZ+0x20], R3 ;  /* 0x00002003000075a7 */ /* 0x0044e400080011ff */
[----:B---3--:R-:W-:Y:S05]  /*9870*/  @!P0 NANOSLEEP.SYNCS 0x989680 ;  /* 0x009896800000895d */ /* 0x008fea0003900000 */
[----:B------:R-:W3:Y:S02]  /*9880*/  @!P0 SYNCS.PHASECHK.TRANS64 P0, [R0+URZ+0x20], R3 ;  /* 0x00002003000085a7 */ /* 0x000ee400080010ff */
[----:B---3--:R-:W-:Y:S05]  /*9890*/  @!P0 BRA `(.L_x_133) ;  /* 0xfffffffc00f08947 */ /* 0x008fea000383ffff */
[----:B------:R-:W-:Y:S05]  /*98a0*/  BRA `(.L_x_26) ;  /* 0xffffff8000bc7947 */ /* 0x000fea000383ffff */
.L_x_34:
[----:B-1----:R-:W-:-:S07]  /*98b0*/  MOV R0, UR17 ;  /* 0x0000001100007c02 */ /* 0x002fce0008000f00 */
.L_x_134:
[----:B-1----:R1:W2:Y:S02]  /*98c0*/  SYNCS.PHASECHK.TRANS64.TRYWAIT P0, [R0+URZ+0x20], R3 ;  /* 0x00002003000075a7 */ /* 0x0022a400080011ff */
[----:B--2---:R-:W-:Y:S05]  /*98d0*/  @!P0 NANOSLEEP.SYNCS 0x989680 ;  /* 0x009896800000895d */ /* 0x004fea0003900000 */
[----:B------:R-:W2:Y:S02]  /*98e0*/  @!P0 SYNCS.PHASECHK.TRANS64 P0, [R0+URZ+0x20], R3 ;  /* 0x00002003000085a7 */ /* 0x000ea400080010ff */
[----:B--2---:R-:W-:Y:S05]  /*98f0*/  @!P0 BRA `(.L_x_134) ;  /* 0xfffffffc00f08947 */ /* 0x004fea000383ffff */
[----:B------:R-:W-:Y:S05]  /*9900*/  BRA `(.L_x_33) ;  /* 0xffffff84007c7947 */ /* 0x000fea000383ffff */
.L_x_39:
[----:B-1----:R1:W2:Y:S02]  /*9910*/  SYNCS.PHASECHK.TRANS64.TRYWAIT P0, [R3+URZ+0x90], R0 ;  /* 0x00009000030075a7 */ /* 0x0022a400080011ff */
[----:B--2---:R-:W-:Y:S05]  /*9920*/  @!P0 NANOSLEEP.SYNCS 0x989680 ;  /* 0x009896800000895d */ /* 0x004fea0003900000 */
[----:B------:R-:W2:Y:S02]  /*9930*/  @!P0 SYNCS.PHASECHK.TRANS64 P0, [R3+URZ+0x90], R0 ;  /* 0x00009000030085a7 */ /* 0x000ea400080010ff */
[----:B--2---:R-:W-:Y:S05]  /*9940*/  @!P0 BRA `(.L_x_39) ;  /* 0xfffffffc00f08947 */ /* 0x004fea000383ffff */
[----:B------:R-:W-:Y:S05]  /*9950*/  BRA `(.L_x_135) ;  /* 0xffffff8800247947 */ /* 0x000fea000383ffff */
.L_x_43:
[----:B------:R-:W-:-:S07]  /*9960*/  MOV R0, UR4 ;  /* 0x0000000400007c02 */ /* 0x000fce0008000f00 */
.L_x_136:
[----:B-1----:R1:W2:Y:S02]  /*9970*/  SYNCS.PHASECHK.TRANS64.TRYWAIT P0, [R0+URZ], R2 ;  /* 0x00000002000075a7 */ /* 0x0022a400080011ff */
[----:B--2---:R-:W-:Y:S05]  /*9980*/  @!P0 NANOSLEEP.SYNCS 0x989680 ;  /* 0x009896800000895d */ /* 0x004fea0003900000 */
[----:B------:R-:W2:Y:S02]  /*9990*/  @!P0 SYNCS.PHASECHK.TRANS64 P0, [R0+URZ], R2 ;  /* 0x00000002000085a7 */ /* 0x000ea400080010ff */
[----:B--2---:R-:W-:Y:S05]  /*99a0*/  @!P0 BRA `(.L_x_136) ;  /* 0xfffffffc00f08947 */ /* 0x004fea000383ffff */
[----:B------:R-:W-:Y:S05]  /*99b0*/  BRA `(.L_x_137) ;  /* 0xffffff8c00d07947 */ /* 0x000fea000383ffff */
.L_x_44:
[----:B------:R-:W-:-:S07]  /*99c0*/  MOV R0, UR5 ;  /* 0x0000000500007c02 */ /* 0x000fce0008000f00 */
.L_x_138:
[----:B-1----:R1:W2:Y:S02]  /*99d0*/  SYNCS.PHASECHK.TRANS64.TRYWAIT P0, [R0+URZ], R3 ;  /* 0x00000003000075a7 */ /* 0x0022a400080011ff */
[----:B--2---:R-:W-:Y:S05]  /*99e0*/  @!P0 NANOSLEEP.SYNCS 0x989680 ;  /* 0x009896800000895d */ /* 0x004fea0003900000 */
[----:B------:R-:W2:Y:S02]  /*99f0*/  @!P0 SYNCS.PHASECHK.TRANS64 P0, [R0+URZ], R3 ;  /* 0x00000003000085a7 */ /* 0x000ea400080010ff */
[----:B--2---:R-:W-:Y:S05]  /*9a00*/  @!P0 BRA `(.L_x_138) ;  /* 0xfffffffc00f08947 */ /* 0x004fea000383ffff */
[----:B------:R-:W-:Y:S05]  /*9a10*/  BRA `(.L_x_139) ;  /* 0xffffff8c00dc7947 */ /* 0x000fea000383ffff */
.L_x_45:
[----:B------:R-:W-:-:S07]  /*9a20*/  MOV R0, UR5 ;  /* 0x0000000500007c02 */ /* 0x000fce0008000f00 */
.L_x_140:
[----:B-1----:R1:W2:Y:S02]  /*9a30*/  SYNCS.PHASECHK.TRANS64.TRYWAIT P0, [R0+URZ], R3 ;  /* 0x00000003000075a7 */ /* 0x0022a400080011ff */
[----:B--2---:R-:W-:Y:S05]  /*9a40*/  @!P0 NANOSLEEP.SYNCS 0x989680 ;  /* 0x009896800000895d */ /* 0x004fea0003900000 */
[----:B------:R-:W2:Y:S02]  /*9a50*/  @!P0 SYNCS.PHASECHK.TRANS64 P0, [R0+URZ], R3 ;  /* 0x00000003000085a7 */ /* 0x000ea400080010ff */
[----:B--2---:R-:W-:Y:S05]  /*9a60*/  @!P0 BRA `(.L_x_140) ;  /* 0xfffffffc00f08947 */ /* 0x004fea000383ffff */
[----:B------:R-:W-:Y:S05]  /*9a70*/  BRA `(.L_x_141) ;  /* 0xffffff8c00e87947 */ /* 0x000fea000383ffff */
.L_x_48:
[----:B--2---:R2:W3:Y:S02]  /*9a80*/  SYNCS.PHASECHK.TRANS64.TRYWAIT P0, [R2+URZ+0xf0], R4 ;  /* 0x0000f004020075a7 */ /* 0x0044e400080011ff */
[----:B---3--:R-:W-:Y:S05]  /*9a90*/  @!P0 NANOSLEEP.SYNCS 0x989680 ;  /* 0x009896800000895d */ /* 0x008fea0003900000 */
[----:B------:R-:W3:Y:S02]  /*9aa0*/  @!P0 SYNCS.PHASECHK.TRANS64 P0, [R2+URZ+0xf0], R4 ;  /* 0x0000f004020085a7 */ /* 0x000ee400080010ff */
[----:B---3--:R-:W-:Y:S05]  /*9ab0*/  @!P0 BRA `(.L_x_48) ;  /* 0xfffffffc00f08947 */ /* 0x008fea000383ffff */
[----:B------:R-:W-:Y:S05]  /*9ac0*/  BRA `(.L_x_142) ;  /* 0xffffff9000447947 */ /* 0x000fea000383ffff */
.L_x_49:
[----:B------:R-:W-:-:S07]  /*9ad0*/  MOV R2, UR4 ;  /* 0x0000000400027c02 */ /* 0x000fce0008000f00 */
.L_x_143:
[----:B--2---:R2:W3:Y:S02]  /*9ae0*/  SYNCS.PHASECHK.TRANS64.TRYWAIT P0, [R2+URZ+0xa0], R5 ;  /* 0x0000a005020075a7 */ /* 0x0044e400080011ff */
[----:B---3--:R-:W-:Y:S05]  /*9af0*/  @!P0 NANOSLEEP.SYNCS 0x989680 ;  /* 0x009896800000895d */ /* 0x008fea0003900000 */
[----:B------:R-:W3:Y:S02]  /*9b00*/  @!P0 SYNCS.PHASECHK.TRANS64 P0, [R2+URZ+0xa0], R5 ;  /* 0x0000a005020085a7 */ /* 0x000ee400080010ff */
[----:B---3--:R-:W-:Y:S05]  /*9b10*/  @!P0 BRA `(.L_x_143) ;  /* 0xfffffffc00f08947 */ /* 0x008fea000383ffff */
[----:B------:R-:W-:Y:S05]  /*9b20*/  BRA `(.L_x_144) ;  /* 0xffffff9000547947 */ /* 0x000fea000383ffff */
.L_x_50:
[----:B--2---:R2:W3:Y:S02]  /*9b30*/  SYNCS.PHASECHK.TRANS64.TRYWAIT P1, [R2+URZ+0x90], R4 ;  /* 0x00009004020075a7 */ /* 0x0044e400080211ff */
[----:B---3--:R-:W-:Y:S05]  /*9b40*/  @!P1 NANOSLEEP.SYNCS 0x989680 ;  /* 0x009896800000995d */ /* 0x008fea0003900000 */
[----:B------:R-:W3:Y:S02]  /*9b50*/  @!P1 SYNCS.PHASECHK.TRANS64 P1, [R2+URZ+0x90], R4 ;  /* 0x00009004020095a7 */ /* 0x000ee400080210ff */
[----:B---3--:R-:W-:Y:S05]  /*9b60*/  @!P1 BRA `(.L_x_50) ;  /* 0xfffffffc00f09947 */ /* 0x008fea000383ffff */
[----:B------:R-:W-:Y:S05]  /*9b70*/  BRA `(.L_x_145) ;  /* 0xffffff9000847947 */ /* 0x000fea000383ffff */
.L_x_53:
[----:B------:R-:W-:-:S07]  /*9b80*/  MOV R0, UR4 ;  /* 0x0000000400007c02 */ /* 0x000fce0008000f00 */
.L_x_146:
[----:B--2---:R2:W3:Y:S02]  /*9b90*/  SYNCS.PHASECHK.TRANS64.TRYWAIT P0, [R0+URZ+0xa0], R2 ;  /* 0x0000a002000075a7 */ /* 0x0044e400080011ff */
[----:B---3--:R-:W-:Y:S05]  /*9ba0*/  @!P0 NANOSLEEP.SYNCS 0x989680 ;  /* 0x009896800000895d */ /* 0x008fea0003900000 */
[----:B------:R-:W3:Y:S02]  /*9bb0*/  @!P0 SYNCS.PHASECHK.TRANS64 P0, [R0+URZ+0xa0], R2 ;  /* 0x0000a002000085a7 */ /* 0x000ee400080010ff */
[----:B---3--:R-:W-:Y:S05]  /*9bc0*/  @!P0 BRA `(.L_x_146) ;  /* 0xfffffffc00f08947 */ /* 0x008fea000383ffff */
[----:B------:R-:W-:Y:S05]  /*9bd0*/  BRA `(.L_x_52) ;  /* 0xffffff9000d87947 */ /* 0x000fea000383ffff */
.L_x_60:
[----:B-1----:R1:W2:Y:S02]  /*9be0*/  SYNCS.PHASECHK.TRANS64.TRYWAIT P1, [R0+URZ+0x90], R2 ;  /* 0x00009002000075a7 */ /* 0x0022a400080211ff */
[----:B--2---:R-:W-:Y:S05]  /*9bf0*/  @!P1 NANOSLEEP.SYNCS 0x989680 ;  /* 0x009896800000995d */ /* 0x004fea0003900000 */
[----:B------:R-:W2:Y:S02]  /*9c00*/  @!P1 SYNCS.PHASECHK.TRANS64 P1, [R0+URZ+0x90], R2 ;  /* 0x00009002000095a7 */ /* 0x000ea400080210ff */
[----:B--2---:R-:W-:Y:S05]  /*9c10*/  @!P1 BRA `(.L_x_60) ;  /* 0xfffffffc00f09947 */ /* 0x004fea000383ffff */
[----:B------:R-:W-:Y:S05]  /*9c20*/  BRA `(.L_x_147) ;  /* 0xffffff98003c7947 */ /* 0x000fea000383ffff */
.L_x_61:
[----:B------:R-:W-:-:S07]  /*9c30*/  MOV R2, UR23 ;  /* 0x0000001700027c02 */ /* 0x000fce0008000f00 */
.L_x_148:
[----:B-1----:R1:W2:Y:S02]  /*9c40*/  SYNCS.PHASECHK.TRANS64.TRYWAIT P0, [R2+URZ+0xd0], R0 ;  /* 0x0000d000020075a7 */ /* 0x0022a400080011ff */
[----:B--2---:R-:W-:Y:S05]  /*9c50*/  @!P0 NANOSLEEP.SYNCS 0x989680 ;  /* 0x009896800000895d */ /* 0x004fea0003900000 */
[----:B------:R-:W2:Y:S02]  /*9c60*/  @!P0 SYNCS.PHASECHK.TRANS64 P0, [R2+URZ+0xd0], R0 ;  /* 0x0000d000020085a7 */ /* 0x000ea400080010ff */
[----:B--2---:R-:W-:Y:S05]  /*9c70*/  @!P0 BRA `(.L_x_148) ;  /* 0xfffffffc00f08947 */ /* 0x004fea000383ffff */
[----:B------:R-:W-:Y:S05]  /*9c80*/  BRA `(.L_x_149) ;  /* 0xffffff98008c7947 */ /* 0x000fea000383ffff */
.L_x_64:
[----:B------:R-:W-:Y:S07]  /*9c90*/  MOV R0, UR5 ;  /* 0x0000000500007c02 */ /* 0x000fee0008000f00 */
.L_x_150:
[----:B-1----:R1:W2:Y:S02]  /*9ca0*/  SYNCS.PHASECHK.TRANS64.TRYWAIT P0, [R0+URZ], R2 ;  /* 0x00000002000075a7 */ /* 0x0022a400080011ff */
[----:B--2---:R-:W-:Y:S05]  /*9cb0*/  @!P0 NANOSLEEP.SYNCS 0x989680 ;  /* 0x009896800000895d */ /* 0x004fea0003900000 */
[----:B------:R-:W2:Y:S02]  /*9cc0*/  @!P0 SYNCS.PHASECHK.TRANS64 P0, [R0+URZ], R2 ;  /* 0x00000002000085a7 */ /* 0x000ea400080010ff */
[----:B--2---:R-:W-:Y:S05]  /*9cd0*/  @!P0 BRA `(.L_x_150) ;  /* 0xfffffffc00f08947 */ /* 0x004fea000383ffff */
[----:B------:R-:W-:Y:S05]  /*9ce0*/  BRA `(.L_x_63) ;  /* 0xffffff9800a87947 */ /* 0x000fea000383ffff */
.L_x_67:
[----:B------:R-:W-:-:S07]  /*9cf0*/  MOV R0, UR4 ;  /* 0x0000000400007c02 */ /* 0x000fce0008000f00 */
.L_x_151:
[----:B--2---:R2:W4:Y:S02]  /*9d00*/  SYNCS.PHASECHK.TRANS64.TRYWAIT P0, [R0+URZ], R2 ;  /* 0x00000002000075a7 */ /* 0x00452400080011ff */
[----:B----4-:R-:W-:Y:S05]  /*9d10*/  @!P0 NANOSLEEP.SYNCS 0x989680 ;  /* 0x009896800000895d */ /* 0x010fea0003900000 */
[----:B------:R-:W4:Y:S02]  /*9d20*/  @!P0 SYNCS.PHASECHK.TRANS64 P0, [R0+URZ], R2 ;  /* 0x00000002000085a7 */ /* 0x000f2400080010ff */
[----:B----4-:R-:W-:Y:S05]  /*9d30*/  @!P0 BRA `(.L_x_151) ;  /* 0xfffffffc00f08947 */ /* 0x010fea000383ffff */
[----:B------:R-:W-:Y:S05]  /*9d40*/  BRA `(.L_x_152) ;  /* 0xffffff9c005c7947 */ /* 0x000fea000383ffff */
.L_x_68:
[----:B------:R-:W-:-:S07]  /*9d50*/  MOV R0, UR5 ;  /* 0x0000000500007c02 */ /* 0x000fce0008000f00 */
.L_x_153:
[----:B-1----:R1:W2:Y:S02]  /*9d60*/  SYNCS.PHASECHK.TRANS64.TRYWAIT P0, [R0+URZ], R3 ;  /* 0x00000003000075a7 */ /* 0x0022a400080011ff */
[----:B--2---:R-:W-:Y:S05]  /*9d70*/  @!P0 NANOSLEEP.SYNCS 0x989680 ;  /* 0x009896800000895d */ /* 0x004fea0003900000 */
[----:B------:R-:W2:Y:S02]  /*9d80*/  @!P0 SYNCS.PHASECHK.TRANS64 P0, [R0+URZ], R3 ;  /* 0x00000003000085a7 */ /* 0x000ea400080010ff */
[----:B--2---:R-:W-:Y:S05]  /*9d90*/  @!P0 BRA `(.L_x_153) ;  /* 0xfffffffc00f08947 */ /* 0x004fea000383ffff */
[----:B------:R-:W-:Y:S05]  /*9da0*/  BRA `(.L_x_154) ;  /* 0xffffff9c00687947 */ /* 0x000fea000383ffff */
.L_x_69:
[----:B------:R-:W-:-:S07]  /*9db0*/  MOV R0, UR5 ;  /* 0x0000000500007c02 */ /* 0x000fce0008000f00 */
.L_x_155:
[----:B-1----:R1:W2:Y:S02]  /*9dc0*/  SYNCS.PHASECHK.TRANS64.TRYWAIT P0, [R0+URZ], R3 ;  /* 0x00000003000075a7 */ /* 0x0022a400080011ff */
[----:B--2---:R-:W-:Y:S05]  /*9dd0*/  @!P0 NANOSLEEP.SYNCS 0x989680 ;  /* 0x009896800000895d */ /* 0x004fea0003900000 */
[----:B------:R-:W2:Y:S02]  /*9de0*/  @!P0 SYNCS.PHASECHK.TRANS64 P0, [R0+URZ], R3 ;  /* 0x00000003000085a7 */ /* 0x000ea400080010ff */
[----:B--2---:R-:W-:Y:S05]  /*9df0*/  @!P0 BRA `(.L_x_155) ;  /* 0xfffffffc00f08947 */ /* 0x004fea000383ffff */
[----:B------:R-:W-:Y:S05]  /*9e00*/  BRA `(.L_x_156) ;  /* 0xffffff9c00747947 */ /* 0x000fea000383ffff */
.L_x_70:
[----:B-1----:R-:W-:-:S07]  /*9e10*/  MOV R0, UR4 ;  /* 0x0000000400007c02 */ /* 0x002fce0008000f00 */
.L_x_157:
[----:B-1----:R1:W2:Y:S02]  /*9e20*/  SYNCS.PHASECHK.TRANS64.TRYWAIT P0, [R0+URZ], R2 ;  /* 0x00000002000075a7 */ /* 0x0022a400080011ff */
[----:B--2---:R-:W-:Y:S05]  /*9e30*/  @!P0 NANOSLEEP.SYNCS 0x989680 ;  /* 0x009896800000895d */ /* 0x004fea0003900000 */
[----:B------:R-:W2:Y:S02]  /*9e40*/  @!P0 SYNCS.PHASECHK.TRANS64 P0, [R0+URZ], R2 ;  /* 0x00000002000085a7 */ /* 0x000ea400080010ff */
[----:B--2---:R-:W-:Y:S05]  /*9e50*/  @!P0 BRA `(.L_x_157) ;  /* 0xfffffffc00f08947 */ /* 0x004fea000383ffff */
[----:B------:R-:W-:Y:S05]  /*9e60*/  BRA `(.L_x_158) ;  /* 0xffffff9c00807947 */ /* 0x000fea000383ffff */
.L_x_75:
[----:B---3--:R3:W4:Y:S02]  /*9e70*/  SYNCS.PHASECHK.TRANS64.TRYWAIT P0, [R12+URZ+0x90], R0 ;  /* 0x000090000c0075a7 */ /* 0x00872400080011ff */
[----:B----4-:R-:W-:Y:S05]  /*9e80*/  @!P0 NANOSLEEP.SYNCS 0x989680 ;  /* 0x009896800000895d */ /* 0x010fea0003900000 */
[----:B------:R-:W4:Y:S02]  /*9e90*/  @!P0 SYNCS.PHASECHK.TRANS64 P0, [R12+URZ+0x90], R0 ;  /* 0x000090000c0085a7 */ /* 0x000f2400080010ff */
[----:B----4-:R-:W-:Y:S05]  /*9ea0*/  @!P0 BRA `(.L_x_75) ;  /* 0xfffffffc00f08947 */ /* 0x010fea000383ffff */
[----:B------:R-:W-:Y:S05]  /*9eb0*/  BRA `(.L_x_159) ;  /* 0xffffffa000a07947 */ /* 0x000fea000383ffff */
.L_x_78:
[----:B-1----:R-:W-:Y:S07]  /*9ec0*/  MOV R0, UR21 ;  /* 0x0000001500007c02 */ /* 0x002fee0008000f00 */
.L_x_160:
[----:B-1----:R1:W3:Y:S02]  /*9ed0*/  SYNCS.PHASECHK.TRANS64.TRYWAIT P2, [R0+URZ+0x88], R6 ;  /* 0x00008806000075a7 */ /* 0x0022e400080411ff */
[----:B---3--:R-:W-:Y:S05]  /*9ee0*/  @!P2 NANOSLEEP.SYNCS 0x989680 ;  /* 0x009896800000a95d */ /* 0x008fea0003900000 */
[----:B------:R-:W3:Y:S02]  /*9ef0*/  @!P2 SYNCS.PHASECHK.TRANS64 P2, [R0+URZ+0x88], R6 ;  /* 0x000088060000a5a7 */ /* 0x000ee400080410ff */
[----:B---3--:R-:W-:Y:S05]  /*9f00*/  @!P2 BRA `(.L_x_160) ;  /* 0xfffffffc00f0a947 */ /* 0x008fea000383ffff */
[----:B------:R-:W-:Y:S05]  /*9f10*/  BRA `(.L_x_77) ;  /* 0xffffffa800087947 */ /* 0x000fea000383ffff */
.L_x_81:
[----:B------:R-:W-:Y:S07]  /*9f20*/  MOV R0, UR21 ;  /* 0x0000001500007c02 */ /* 0x000fee0008000f00 */
.L_x_161:
[----:B-1----:R1:W3:Y:S02]  /*9f30*/  SYNCS.PHASECHK.TRANS64.TRYWAIT P0, [R0+URZ+0x60], R9 ;  /* 0x00006009000075a7 */ /* 0x0022e400080011ff */
[----:B---3--:R-:W-:Y:S05]  /*9f40*/  @!P0 NANOSLEEP.SYNCS 0x989680 ;  /* 0x009896800000895d */ /* 0x008fea0003900000 */
[----:B------:R-:W3:Y:S02]  /*9f50*/  @!P0 SYNCS.PHASECHK.TRANS64 P0, [R0+URZ+0x60], R9 ;  /* 0x00006009000085a7 */ /* 0x000ee400080010ff */
[----:B---3--:R-:W-:Y:S05]  /*9f60*/  @!P0 BRA `(.L_x_161) ;  /* 0xfffffffc00f08947 */ /* 0x008fea000383ffff */
[----:B------:R-:W-:Y:S05]  /*9f70*/  BRA `(.L_x_162) ;  /* 0xffffffa800647947 */ /* 0x000fea000383ffff */
.L_x_82:
[----:B------:R-:W-:Y:S07]  /*9f80*/  MOV R0, UR21 ;  /* 0x0000001500007c02 */ /* 0x000fee0008000f00 */
.L_x_163:
[----:B-1----:R1:W3:Y:S02]  /*9f90*/  SYNCS.PHASECHK.TRANS64.TRYWAIT P0, [R0+URZ+0x68], R9 ;  /* 0x00006809000075a7 */ /* 0x0022e400080011ff */
[----:B---3--:R-:W-:Y:S05]  /*9fa0*/  @!P0 NANOSLEEP.SYNCS 0x989680 ;  /* 0x009896800000895d */ /* 0x008fea0003900000 */
[----:B------:R-:W3:Y:S02]  /*9fb0*/  @!P0 SYNCS.PHASECHK.TRANS64 P0, [R0+URZ+0x68], R9 ;  /* 0x00006809000085a7 */ /* 0x000ee400080010ff */
[----:B---3--:R-:W-:Y:S05]  /*9fc0*/  @!P0 BRA `(.L_x_163) ;  /* 0xfffffffc00f08947 */ /* 0x008fea000383ffff */
[----:B------:R-:W-:Y:S05]  /*9fd0*/  BRA `(.L_x_164) ;  /* 0xffffffa800a07947 */ /* 0x000fea000383ffff */
.L_x_83:
[----:B------:R-:W-:Y:S07]  /*9fe0*/  MOV R0, UR21 ;  /* 0x0000001500007c02 */ /* 0x000fee0008000f00 */
.L_x_165:
[----:B-1----:R1:W3:Y:S02]  /*9ff0*/  SYNCS.PHASECHK.TRANS64.TRYWAIT P0, [R0+URZ+0x70], R9 ;  /* 0x00007009000075a7 */ /* 0x0022e400080011ff */
[----:B---3--:R-:W-:Y:S05]  /*a000*/  @!P0 NANOSLEEP.SYNCS 0x989680 ;  /* 0x009896800000895d */ /* 0x008fea0003900000 */
[----:B------:R-:W3:Y:S02]  /*a010*/  @!P0 SYNCS.PHASECHK.TRANS64 P0, [R0+URZ+0x70], R9 ;  /* 0x00007009000085a7 */ /* 0x000ee400080010ff */
[----:B---3--:R-:W-:Y:S05]  /*a020*/  @!P0 BRA `(.L_x_165) ;  /* 0xfffffffc00f08947 */ /* 0x008fea000383ffff */
[----:B------:R-:W-:Y:S05]  /*a030*/  BRA `(.L_x_166) ;  /* 0xffffffa800e87947 */ /* 0x000fea000383ffff */
.L_x_84:
[----:B------:R-:W-:Y:S07]  /*a040*/  MOV R0, UR21 ;  /* 0x0000001500007c02 */ /* 0x000fee0008000f00 */
.L_x_167:
[----:B-1----:R1:W3:Y:S02]  /*a050*/  SYNCS.PHASECHK.TRANS64.TRYWAIT P0, [R0+URZ+0x78], R9 ;  /* 0x00007809000075a7 */ /* 0x0022e400080011ff */
[----:B---3--:R-:W-:Y:S05]  /*a060*/  @!P0 NANOSLEEP.SYNCS 0x989680 ;  /* 0x009896800000895d */ /* 0x008fea0003900000 */
[----:B------:R-:W3:Y:S02]  /*a070*/  @!P0 SYNCS.PHASECHK.TRANS64 P0, [R0+URZ+0x78], R9 ;  /* 0x00007809000085a7 */ /* 0x000ee400080010ff */
[----:B---3--:R-:W-:Y:S05]  /*a080*/  @!P0 BRA `(.L_x_167) ;  /* 0xfffffffc00f08947 */ /* 0x008fea000383ffff */
[----:B------:R-:W-:Y:S05]  /*a090*/  BRA `(.L_x_168) ;  /* 0xffffffac002c7947 */ /* 0x000fea000383ffff */
.L_x_86:
[----:B------:R-:W-:-:S07]  /*a0a0*/  MOV R0, UR21 ;  /* 0x0000001500007c02 */ /* 0x000fce0008000f00 */
.L_x_169:
[----:B-1----:R1:W4:Y:S02]  /*a0b0*/  SYNCS.PHASECHK.TRANS64.TRYWAIT P0, [R0+URZ+0x60], R2 ;  /* 0x00006002000075a7 */ /* 0x00232400080011ff */
[----:B----4-:R-:W-:Y:S05]  /*a0c0*/  @!P0 NANOSLEEP.SYNCS 0x989680 ;  /* 0x009896800000895d */ /* 0x010fea0003900000 */
[----:B------:R-:W4:Y:S02]  /*a0d0*/  @!P0 SYNCS.PHASECHK.TRANS64 P0, [R0+URZ+0x60], R2 ;  /* 0x00006002000085a7 */ /* 0x000f2400080010ff */
[----:B----4-:R-:W-:Y:S05]  /*a0e0*/  @!P0 BRA `(.L_x_169) ;  /* 0xfffffffc00f08947 */ /* 0x010fea000383ffff */
[----:B------:R-:W-:Y:S05]  /*a0f0*/  BRA `(.L_x_170) ;  /* 0xffffffac00a47947 */ /* 0x000fea000383ffff */
.L_x_87:
[----:B-1----:R-:W-:-:S07]  /*a100*/  MOV R0, UR21 ;  /* 0x0000001500007c02 */ /* 0x002fce0008000f00 */
.L_x_171:
[----:B-1----:R1:W4:Y:S02]  /*a110*/  SYNCS.PHASECHK.TRANS64.TRYWAIT P0, [R0+URZ+0x68], R2 ;  /* 0x00006802000075a7 */ /* 0x00232400080011ff */
[----:B----4-:R-:W-:Y:S05]  /*a120*/  @!P0 NANOSLEEP.SYNCS 0x989680 ;  /* 0x009896800000895d */ /* 0x010fea0003900000 */
[----:B------:R-:W4:Y:S02]  /*a130*/  @!P0 SYNCS.PHASECHK.TRANS64 P0, [R0+URZ+0x68], R2 ;  /* 0x00006802000085a7 */ /* 0x000f2400080010ff */
[----:B----4-:R-:W-:Y:S05]  /*a140*/  @!P0 BRA `(.L_x_171) ;  /* 0xfffffffc00f08947 */ /* 0x010fea000383ffff */
[----:B------:R-:W-:Y:S05]  /*a150*/  BRA `(.L_x_172) ;  /* 0xffffffac00947947 */ /* 0x000fea000383ffff */
.L_x_88:
[----:B-1----:R-:W-:-:S07]  /*a160*/  MOV R0, UR21 ;  /* 0x0000001500007c02 */ /* 0x002fce0008000f00 */
.L_x_173:
[----:B-1----:R1:W4:Y:S02]  /*a170*/  SYNCS.PHASECHK.TRANS64.TRYWAIT P0, [R0+URZ+0x70], R2 ;  /* 0x00007002000075a7 */ /* 0x00232400080011ff */
[----:B----4-:R-:W-:Y:S05]  /*a180*/  @!P0 NANOSLEEP.SYNCS 0x989680 ;  /* 0x009896800000895d */ /* 0x010fea0003900000 */
[----:B------:R-:W4:Y:S02]  /*a190*/  @!P0 SYNCS.PHASECHK.TRANS64 P0, [R0+URZ+0x70], R2 ;  /* 0x00007002000085a7 */ /* 0x000f2400080010ff */
[----:B----4-:R-:W-:Y:S05]  /*a1a0*/  @!P0 BRA `(.L_x_173) ;  /* 0xfffffffc00f08947 */ /* 0x010fea000383ffff */
[----:B------:R-:W-:Y:S05]  /*a1b0*/  BRA `(.L_x_174) ;  /* 0xffffffac00847947 */ /* 0x000fea000383ffff */
.L_x_90:
[----:B-1----:R1:W2:Y:S02]  /*a1c0*/  SYNCS.PHASECHK.TRANS64.TRYWAIT P0, [R3+URZ+0x90], R0 ;  /* 0x00009000030075a7 */ /* 0x0022a400080011ff */
[----:B--2---:R-:W-:Y:S05]  /*a1d0*/  @!P0 NANOSLEEP.SYNCS 0x989680 ;  /* 0x009896800000895d */ /* 0x004fea0003900000 */
[----:B------:R-:W2:Y:S02]  /*a1e0*/  @!P0 SYNCS.PHASECHK.TRANS64 P0, [R3+URZ+0x90], R0 ;  /* 0x00009000030085a7 */ /* 0x000ea400080010ff */
[----:B--2---:R-:W-:Y:S05]  /*a1f0*/  @!P0 BRA `(.L_x_90) ;  /* 0xfffffffc00f08947 */ /* 0x004fea000383ffff */
[----:B------:R-:W-:Y:S05]  /*a200*/  BRA `(.L_x_175) ;  /* 0xffffffb000507947 */ /* 0x000fea000383ffff */
.L_x_101:
[----:B-1----:R1:W2:Y:S02]  /*a210*/  SYNCS.PHASECHK.TRANS64.TRYWAIT P1, [R2+URZ+0x40], R0 ;  /* 0x00004000020075a7 */ /* 0x0022a400080211ff */
[----:B--2---:R-:W-:Y:S05]  /*a220*/  @!P1 NANOSLEEP.SYNCS 0x989680 ;  /* 0x009896800000995d */ /* 0x004fea0003900000 */
[----:B------:R-:W2:Y:S02]  /*a230*/  @!P1 SYNCS.PHASECHK.TRANS64 P1, [R2+URZ+0x40], R0 ;  /* 0x00004000020095a7 */ /* 0x000ea400080210ff */
[----:B--2---:R-:W-:Y:S05]  /*a240*/  @!P1 BRA `(.L_x_101) ;  /* 0xfffffffc00f09947 */ /* 0x004fea000383ffff */
[----:B------:R-:W-:Y:S05]  /*a250*/  BRA `(.L_x_100) ;  /* 0xffffffbc00c47947 */ /* 0x000fea000383ffff */
.L_x_103:
[----:B-1----:R1:W2:Y:S02]  /*a260*/  SYNCS.PHASECHK.TRANS64.TRYWAIT P0, [R52+URZ+0xb0], R3 ;  /* 0x0000b003340075a7 */ /* 0x0022a400080011ff */
[----:B--2---:R-:W-:Y:S05]  /*a270*/  @!P0 NANOSLEEP.SYNCS 0x989680 ;  /* 0x009896800000895d */ /* 0x004fea0003900000 */
[----:B------:R-:W2:Y:S02]  /*a280*/  @!P0 SYNCS.PHASECHK.TRANS64 P0, [R52+URZ+0xb0], R3 ;  /* 0x0000b003340085a7 */ /* 0x000ea400080010ff */
[----:B--2---:R-:W-:Y:S05]  /*a290*/  @!P0 BRA `(.L_x_103) ;  /* 0xfffffffc00f08947 */ /* 0x004fea000383ffff */
[----:B------:R-:W-:Y:S05]  /*a2a0*/  BRA `(.L_x_102) ;  /* 0xffffffc000187947 */ /* 0x000fea000383ffff */
.L_x_111:
[----:B--2---:R2:W3:Y:S02]  /*a2b0*/  SYNCS.PHASECHK.TRANS64.TRYWAIT P0, [R0+URZ+0x40], R2 ;  /* 0x00004002000075a7 */ /* 0x0044e400080011ff */
[----:B---3--:R-:W-:Y:S05]  /*a2c0*/  @!P0 NANOSLEEP.SYNCS 0x989680 ;  /* 0x009896800000895d */ /* 0x008fea0003900000 */
[----:B------:R-:W3:Y:S02]  /*a2d0*/  @!P0 SYNCS.PHASECHK.TRANS64 P0, [R0+URZ+0x40], R2 ;  /* 0x00004002000085a7 */ /* 0x000ee400080010ff */
[----:B---3--:R-:W-:Y:S05]  /*a2e0*/  @!P0 BRA `(.L_x_111) ;  /* 0xfffffffc00f08947 */ /* 0x008fea000383ffff */
[----:B------:R-:W-:Y:S05]  /*a2f0*/  BRA `(.L_x_110) ;  /* 0xffffffcc000c7947 */ /* 0x000fea000383ffff */
.L_x_119:
[----:B--2---:R2:W3:Y:S02]  /*a300*/  SYNCS.PHASECHK.TRANS64.TRYWAIT P0, [R0+URZ+0x40], R4 ;  /* 0x00004004000075a7 */ /* 0x0044e400080011ff */
[----:B---3--:R-:W-:Y:S05]  /*a310*/  @!P0 NANOSLEEP.SYNCS 0x989680 ;  /* 0x009896800000895d */ /* 0x008fea0003900000 */
[----:B------:R-:W3:Y:S02]  /*a320*/  @!P0 SYNCS.PHASECHK.TRANS64 P0, [R0+URZ+0x40], R4 ;  /* 0x00004004000085a7 */ /* 0x000ee400080010ff */
[----:B---3--:R-:W-:Y:S05]  /*a330*/  @!P0 BRA `(.L_x_119) ;  /* 0xfffffffc00f08947 */ /* 0x008fea000383ffff */
[----:B------:R-:W-:Y:S05]  /*a340*/  BRA `(.L_x_118) ;  /* 0xffffffd800487947 */ /* 0x000fea000383ffff */
.L_x_127:
[----:B--2---:R2:W3:Y:S02]  /*a350*/  SYNCS.PHASECHK.TRANS64.TRYWAIT P0, [R0+URZ+0x40], R2 ;  /* 0x00004002000075a7 */ /* 0x0044e400080011ff */
[----:B---3--:R-:W-:Y:S05]  /*a360*/  @!P0 NANOSLEEP.SYNCS 0x989680 ;  /* 0x009896800000895d */ /* 0x008fea0003900000 */
[----:B------:R-:W3:Y:S02]  /*a370*/  @!P0 SYNCS.PHASECHK.TRANS64 P0, [R0+URZ+0x40], R2 ;  /* 0x00004002000085a7 */ /* 0x000ee400080010ff */
[----:B---3--:R-:W-:Y:S05]  /*a380*/  @!P0 BRA `(.L_x_127) ;  /* 0xfffffffc00f08947 */ /* 0x008fea000383ffff */
[----:B------:R-:W-:Y:S05]  /*a390*/  BRA `(.L_x_126) ;  /* 0xffffffe400947947 */ /* 0x000fea000383ffff */
        .weak           $__internal_0_$__cuda_sm10x_tcgen05_guardrail_trap_col_being_dealloced_not_returned_by_alloc
        .type           $__internal_0_$__cuda_sm10x_tcgen05_guardrail_trap_col_being_dealloced_not_returned_by_alloc,@function
        .size           $__internal_0_$__cuda_sm10x_tcgen05_guardrail_trap_col_being_dealloced_not_returned_by_alloc,($__internal_1_$__cuda_sm10x_tcgen05_guardrail_trap_phase_invalid_during_alloc - $__internal_0_$__cuda_sm10x_tcgen05_guardrail_trap_col_being_dealloced_not_returned_by_alloc)
$__internal_0_$__cuda_sm10x_tcgen05_guardrail_trap_col_being_dealloced_not_returned_by_alloc:
[----:B------:R-:W-:Y:S05]  /*a3a0*/  BPT.TRAP 0x1 ;  /* 0x000000040000795c */ /* 0x000fea0000300000 */
[----:B------:R-:W-:-:S04]  /*a3b0*/  HFMA2 R3, -RZ, RZ, 0, 0 ;  /* 0x00000000ff037431 */ /* 0x000fc800000001ff */
[----:B------:R-:W-:Y:S05]  /*a3c0*/  RET.REL.NODEC R2 `(_ZN7cutlass13device_kernelINS_4gemm6kernel13GemmUniversalIN4cute5tupleIJiiiiEEENS1_10collective13CollectiveMmaINS1_35MainloopSm100TmaUmmaWarpSpecializedILi4ELi2ELi4ENS5_IJNS4_1CILi2EEESB_NSA_ILi1EEEEEEEENS5_IJNSA_ILi64EEENSA_ILi256EEESF_EEEaNS5_IJlSC_lEEEaSI_NS4_8TiledMMAINS4_8MMA_AtomIJNS4_15SM100_MMA_S8_SSIaaiLi64ELi256ELNS4_4UMMA5MajorE0ELSN_0ELNSM_8SaturateE0EEEEEENS4_6LayoutINS5_IJSC_SC_SC_EEENS5_IJNSA_ILi0EEEST_ST_EEEEENS5_IJNS4_10UnderscoreESW_SW_EEEEENS4_23SM90_TMA_LOAD_MULTICASTENS4_14ComposedLayoutINS4_7SwizzleILi2ELi4ELi3EEENS4_18smem_ptr_flag_bitsILi8EEENSR_INS5_IJNSA_ILi8EEESF_EEENS5_IJSF_SC_EEEEEEEvNS4_8identityESZ_S19_vS1A_EENS_8epilogue10collective18CollectiveEpilogueINS1C_23Sm100TmaWarpSpecializedILi4ELi2ELi32ELb0ELb0EEEJSH_NS5_IJNSR_ISF_SC_EES1H_EEEaSI_aSI_NS1C_6fusion15FusionCallbacksIS1G_NS1J_17LinearCombinationIaiaiLNS_15FloatRoundStyleE2EEESH_S1I_JEEENS4_5SM1004TMEM4LOAD26SM100_TMEM_LOAD_16dp32b32xENS4_13SM90_TMA_LOADES19_NS4_39AutoVectorizingCopyWithAssumedAlignmentILi128EEENS4_14SM90_TMA_STOREES19_S1V_S1V_EEEvvEEEEvNT_6ParamsE) ;  /* 0xffffff5c020c7950 */ /* 0x000fea0003c3ffff */
        .weak           $__internal_1_$__cuda_sm10x_tcgen05_guardrail_trap_phase_invalid_during_alloc
        .type           $__internal_1_$__cuda_sm10x_tcgen05_guardrail_trap_phase_invalid_during_alloc,@function
        .size           $__internal_1_$__cuda_sm10x_tcgen05_guardrail_trap_phase_invalid_during_alloc,($__internal_2_$__cuda_sm10x_tcgen05_guardrail_trap_unallocated_columns_being_dealloced - $__internal_1_$__cuda_sm10x_tcgen05_guardrail_trap_phase_invalid_during_alloc)
$__internal_1_$__cuda_sm10x_tcgen05_guardrail_trap_phase_invalid_during_alloc:
[----:B------:R-:W-:Y:S05]  /*a3d0*/  BPT.TRAP 0x1 ;  /* 0x000000040000795c */ /* 0x000fea0000300000 */
[----:B------:R-:W-:-:S04]  /*a3e0*/  MOV R5, 0x0 ;  /* 0x0000000000057802 */ /* 0x000fc80000000f00 */
[----:B------:R-:W-:Y:S05]  /*a3f0*/  RET.REL.NODEC R4 `(_ZN7cutlass13device_kernelINS_4gemm6kernel13GemmUniversalIN4cute5tupleIJiiiiEEENS1_10collective13CollectiveMmaINS1_35MainloopSm100TmaUmmaWarpSpecializedILi4ELi2ELi4ENS5_IJNS4_1CILi2EEESB_NSA_ILi1EEEEEEEENS5_IJNSA_ILi64EEENSA_ILi256EEESF_EEEaNS5_IJlSC_lEEEaSI_NS4_8TiledMMAINS4_8MMA_AtomIJNS4_15SM100_MMA_S8_SSIaaiLi64ELi256ELNS4_4UMMA5MajorE0ELSN_0ELNSM_8SaturateE0EEEEEENS4_6LayoutINS5_IJSC_SC_SC_EEENS5_IJNSA_ILi0EEEST_ST_EEEEENS5_IJNS4_10UnderscoreESW_SW_EEEEENS4_23SM90_TMA_LOAD_MULTICASTENS4_14ComposedLayoutINS4_7SwizzleILi2ELi4ELi3EEENS4_18smem_ptr_flag_bitsILi8EEENSR_INS5_IJNSA_ILi8EEESF_EEENS5_IJSF_SC_EEEEEEEvNS4_8identityESZ_S19_vS1A_EENS_8epilogue10collective18CollectiveEpilogueINS1C_23Sm100TmaWarpSpecializedILi4ELi2ELi32ELb0ELb0EEEJSH_NS5_IJNSR_ISF_SC_EES1H_EEEaSI_aSI_NS1C_6fusion15FusionCallbacksIS1G_NS1J_17LinearCombinationIaiaiLNS_15FloatRoundStyleE2EEESH_S1I_JEEENS4_5SM1004TMEM4LOAD26SM100_TMEM_LOAD_16dp32b32xENS4_13SM90_TMA_LOADES19_NS4_39AutoVectorizingCopyWithAssumedAlignmentILi128EEENS4_14SM90_TMA_STOREES19_S1V_S1V_EEEvvEEEEvNT_6ParamsE) ;  /* 0xffffff5c04007950 */ /* 0x000fea0003c3ffff */
        .weak           $__internal_2_$__cuda_sm10x_tcgen05_guardrail_trap_unallocated_columns_being_dealloced
        .type           $__internal_2_$__cuda_sm10x_tcgen05_guardrail_trap_unallocated_columns_being_dealloced,@function
        .size           $__internal_2_$__cuda_sm10x_tcgen05_guardrail_trap_unallocated_columns_being_dealloced,(.L_x_177 - $__internal_2_$__cuda_sm10x_tcgen05_guardrail_trap_unallocated_columns_being_dealloced)
$__internal_2_$__cuda_sm10x_tcgen05_guardrail_trap_unallocated_columns_being_dealloced:
[----:B------:R-:W-:Y:S05]  /*a400*/  BPT.TRAP 0x1 ;  /* 0x000000040000795c */ /* 0x000fea0000300000 */
[----:B------:R-:W-:-:S04]  /*a410*/  HFMA2 R3, -RZ, RZ, 0, 0 ;  /* 0x00000000ff037431 */ /* 0x000fc800000001ff */
[----:B------:R-:W-:Y:S05]  /*a420*/  RET.REL.NODEC R2 `(_ZN7cutlass13device_kernelINS_4gemm6kernel13GemmUniversalIN4cute5tupleIJiiiiEEENS1_10collective13CollectiveMmaINS1_35MainloopSm100TmaUmmaWarpSpecializedILi4ELi2ELi4ENS5_IJNS4_1CILi2EEESB_NSA_ILi1EEEEEEEENS5_IJNSA_ILi64EEENSA_ILi256EEESF_EEEaNS5_IJlSC_lEEEaSI_NS4_8TiledMMAINS4_8MMA_AtomIJNS4_15SM100_MMA_S8_SSIaaiLi64ELi256ELNS4_4UMMA5MajorE0ELSN_0ELNSM_8SaturateE0EEEEEENS4_6LayoutINS5_IJSC_SC_SC_EEENS5_IJNSA_ILi0EEEST_ST_EEEEENS5_IJNS4_10UnderscoreESW_SW_EEEEENS4_23SM90_TMA_LOAD_MULTICASTENS4_14ComposedLayoutINS4_7SwizzleILi2ELi4ELi3EEENS4_18smem_ptr_flag_bitsILi8EEENSR_INS5_IJNSA_ILi8EEESF_EEENS5_IJSF_SC_EEEEEEEvNS4_8identityESZ_S19_vS1A_EENS_8epilogue10collective18CollectiveEpilogueINS1C_23Sm100TmaWarpSpecializedILi4ELi2ELi32ELb0ELb0EEEJSH_NS5_IJNSR_ISF_SC_EES1H_EEEaSI_aSI_NS1C_6fusion15FusionCallbacksIS1G_NS1J_17LinearCombinationIaiaiLNS_15FloatRoundStyleE2EEESH_S1I_JEEENS4_5SM1004TMEM4LOAD26SM100_TMEM_LOAD_16dp32b32xENS4_13SM90_TMA_LOADES19_NS4_39AutoVectorizingCopyWithAssumedAlignmentILi128EEENS4_14SM90_TMA_STOREES19_S1V_S1V_EEEvvEEEEvNT_6ParamsE) ;  /* 0xffffff5802f47950 */ /* 0x000fea0003c3ffff */
.L_x_176:
[----:B------:R-:W-:-:S00]  /*a430*/  BRA `(.L_x_176) ;  /* 0xfffffffc00fc7947 */ /* 0x000fc0000383ffff */
[----:B------:R-:W-:-:S00]  /*a440*/  NOP ;  /* 0x0000000000007918 */ /* 0x000fc00000000000 */
        /* <DEDUP_REMOVED lines=11> */
.L_x_177:


//--------------------- .nv.global.init           --------------------------
	.section	.nv.global.init,"aw",@progbits
.nv.global.init:
	.type		$str$27,@object
	.size		$str$27,($str$28 - $str$27)
$str$27:
        /*0000*/ 	.byte	0x28, 0x61, 0x64, 0x64, 0x72, 0x65, 0x73, 0x73, 0x20, 0x26, 0x20, 0x6d, 0x61, 0x73, 0x6b, 0x29
        /*0010*/ 	.byte	0x20, 0x3d, 0x3d, 0x20, 0x30, 0x00
	.type		$str$28,@object
	.size		$str$28,($str$26 - $str$28)
$str$28:
        /*0016*/ 	.byte	0x2f, 0x74, 0x6d, 0x70, 0x2f, 0x63, 0x75, 0x74, 0x6c, 0x61, 0x73, 0x73, 0x5f, 0x73, 0x77, 0x65
        /*0026*/ 	.byte	0x65, 0x70, 0x5f, 0x73, 0x72, 0x63, 0x2f, 0x69, 0x6e, 0x63, 0x6c, 0x75, 0x64, 0x65, 0x2f, 0x63
        /*0036*/ 	.byte	0x75, 0x74, 0x65, 0x2f, 0x70, 0x6f, 0x69, 0x6e, 0x74, 0x65, 0x72, 0x5f, 0x66, 0x6c, 0x61, 0x67
        /*0046*/ 	.byte	0x67, 0x65, 0x64, 0x2e, 0x68, 0x70, 0x70, 0x00
	.type		$str$26,@object
	.size		$str$26,($str$25 - $str$26)
$str$26:
        /*004e*/ 	.byte	0x2f, 0x74, 0x6d, 0x70, 0x2f, 0x63, 0x75, 0x74, 0x6c, 0x61, 0x73, 0x73, 0x5f, 0x73, 0x77, 0x65
        /*005e*/ 	.byte	0x65, 0x70, 0x5f, 0x73, 0x72, 0x63, 0x2f, 0x69, 0x6e, 0x63, 0x6c, 0x75, 0x64, 0x65, 0x2f, 0x63
        /*006e*/ 	.byte	0x75, 0x74, 0x65, 0x2f, 0x61, 0x74, 0x6f, 0x6d, 0x2f, 0x63, 0x6f, 0x70, 0x79, 0x5f, 0x74, 0x72
        /*007e*/ 	.byte	0x61, 0x69, 0x74, 0x73, 0x5f, 0x73, 0x6d, 0x31, 0x30, 0x30, 0x2e, 0x68, 0x70, 0x70, 0x00
	.type		$str$25,@object
	.size		$str$25,(__unnamed_1 - $str$25)
$str$25:
        /*008d*/ 	.byte	0x28, 0x28, 0x75, 0x69, 0x6e, 0x74, 0x33, 0x32, 0x5f, 0x74, 0x28, 0x74, 0x68, 0x72, 0x65, 0x61
        /*009d*/ 	.byte	0x64, 0x49, 0x64, 0x78, 0x2e, 0x78, 0x29, 0x20, 0x2f, 0x20, 0x33, 0x32, 0x29, 0x20, 0x25, 0x20
        /*00ad*/ 	.byte	0x34, 0x29, 0x20, 0x3d, 0x3d, 0x20, 0x28, 0x28, 0x28, 0x74, 0x6d, 0x65, 0x6d, 0x5f, 0x61, 0x64
        /*00bd*/ 	.byte	0x64, 0x72, 0x20, 0x3e, 0x3e, 0x20, 0x31, 0x36, 0x29, 0x20, 0x2f, 0x20, 0x33, 0x32, 0x29, 0x20
        /*00cd*/ 	.byte	0x25, 0x20, 0x34, 0x29, 0x00
	.type		__unnamed_1,@object
	.size		__unnamed_1,(__unnamed_2 - __unnamed_1)
__unnamed_1:
        /*00d2*/ 	.byte	0x61, 0x75, 0x74, 0x6f, 0x20, 0x63, 0x75, 0x74, 0x65, 0x3a, 0x3a, 0x61, 0x73, 0x5f, 0x70, 0x6f
        /* <DEDUP_REMOVED lines=24> */
        /*0262*/ 	.byte	0x00
	.type		__unnamed_2,@object
	.size		__unnamed_2,(__unnamed_3 - __unnamed_2)
__unnamed_2:
        /* <DEDUP_REMOVED lines=26> */
	.type		__unnamed_3,@object
	.size		__unnamed_3,(.L_3 - __unnamed_3)
__unnamed_3:
        /* <DEDUP_REMOVED lines=41> */
.L_3:


//--------------------- .nv.shared._ZN7cutlass13device_kernelINS_4gemm6kernel13GemmUniversalIN4cute5tupleIJiiiiEEENS1_10collective13CollectiveMmaINS1_35MainloopSm100TmaUmmaWarpSpecializedILi4ELi2ELi4ENS5_IJNS4_1CILi2EEESB_NSA_ILi1EEEEEEEENS5_IJNSA_ILi64EEENSA_ILi256EEESF_EEEaNS5_IJlSC_lEEEaSI_NS4_8TiledMMAINS4_8MMA_AtomIJNS4_15SM100_MMA_S8_SSIaaiLi64ELi256ELNS4_4UMMA5MajorE0ELSN_0ELNSM_8SaturateE0EEEEEENS4_6LayoutINS5_IJSC_SC_SC_EEENS5_IJNSA_ILi0EEEST_ST_EEEEENS5_IJNS4_10UnderscoreESW_SW_EEEEENS4_23SM90_TMA_LOAD_MULTICASTENS4_14ComposedLayoutINS4_7SwizzleILi2ELi4ELi3EEENS4_18smem_ptr_flag_bitsILi8EEENSR_INS5_IJNSA_ILi8EEESF_EEENS5_IJSF_SC_EEEEEEEvNS4_8identityESZ_S19_vS1A_EENS_8epilogue10collective18CollectiveEpilogueINS1C_23Sm100TmaWarpSpecializedILi4ELi2ELi32ELb0ELb0EEEJSH_NS5_IJNSR_ISF_SC_EES1H_EEEaSI_aSI_NS1C_6fusion15FusionCallbacksIS1G_NS1J_17LinearCombinationIaiaiLNS_15FloatRoundStyleE2EEESH_S1I_JEEENS4_5SM1004TMEM4LOAD26SM100_TMEM_LOAD_16dp32b32xENS4_13SM90_TMA_LOADES19_NS4_39AutoVectorizingCopyWithAssumedAlignmentILi128EEENS4_14SM90_TMA_STOREES19_S1V_S1V_EEEvvEEEEvNT_6ParamsE --------------------------
	.section	.nv.shared._ZN7cutlass13device_kernelINS_4gemm6kernel13GemmUniversalIN4cute5tupleIJiiiiEEENS1_10collective13CollectiveMmaINS1_35MainloopSm100TmaUmmaWarpSpecializedILi4ELi2ELi4ENS5_IJNS4_1CILi2EEESB_NSA_ILi1EEEEEEEENS5_IJNSA_ILi64EEENSA_ILi256EEESF_EEEaNS5_IJlSC_lEEEaSI_NS4_8TiledMMAINS4_8MMA_AtomIJNS4_15SM100_MMA_S8_SSIaaiLi64ELi256ELNS4_4UMMA5MajorE0ELSN_0ELNSM_8SaturateE0EEEEEENS4_6LayoutINS5_IJSC_SC_SC_EEENS5_IJNSA_ILi0EEEST_ST_EEEEENS5_IJNS4_10UnderscoreESW_SW_EEEEENS4_23SM90_TMA_LOAD_MULTICASTENS4_14ComposedLayoutINS4_7SwizzleILi2ELi4ELi3EEENS4_18smem_ptr_flag_bitsILi8EEENSR_INS5_IJNSA_ILi8EEESF_EEENS5_IJSF_SC_EEEEEEEvNS4_8identityESZ_S19_vS1A_EENS_8epilogue10collective18CollectiveEpilogueINS1C_23Sm100TmaWarpSpecializedILi4ELi2ELi32ELb0ELb0EEEJSH_NS5_IJNSR_ISF_SC_EES1H_EEEaSI_aSI_NS1C_6fusion15FusionCallbacksIS1G_NS1J_17LinearCombinationIaiaiLNS_15FloatRoundStyleE2EEESH_S1I_JEEENS4_5SM1004TMEM4LOAD26SM100_TMEM_LOAD_16dp32b32xENS4_13SM90_TMA_LOADES19_NS4_39AutoVectorizingCopyWithAssumedAlignmentILi128EEENS4_14SM90_TMA_STOREES19_S1V_S1V_EEEvvEEEEvNT_6ParamsE,"aw",@nobits
	.sectionflags	@""
	.align	16
	.zero		1024


//--------------------- .nv.shared.reserved.0     --------------------------
	.section	.nv.shared.reserved.0,"aw",@nobits
	.weak		__nv_reservedSMEM_offset_0_alias
	.size		__nv_reservedSMEM_offset_0_alias, 0, 64
	.other		__nv_reservedSMEM_offset_0_alias,@"STO_CUDA_RESERVED_SHARED STV_DEFAULT"
__nv_reservedSMEM_offset_0_alias:
	.zero		0
.nv.shared.reserved.0:
	.zero		64
	.weak		__nv_reservedSMEM_tcgen05_partition
	.type		__nv_reservedSMEM_tcgen05_partition,@object
	.size		__nv_reservedSMEM_tcgen05_partition,(.L_0 - __nv_reservedSMEM_tcgen05_partition)
__nv_reservedSMEM_tcgen05_partition:
	.zero		32
.L_0:


//--------------------- .nv.global                --------------------------
	.section	.nv.global,"aw",@nobits
.nv.global:
	.type		_ZN40_INTERNAL_262863ee_4_k_cu_430a76d8_107484cute1_E,@object
	.size		_ZN40_INTERNAL_262863ee_4_k_cu_430a76d8_107484cute1_E,(_ZN40_INTERNAL_262863ee_4_k_cu_430a76d8_107484cuda3std3__45__cpo6cbeginE - _ZN40_INTERNAL_262863ee_4_k_cu_430a76d8_107484cute1_E)
_ZN40_INTERNAL_262863ee_4_k_cu_430a76d8_107484cute1_E:
	.zero		1
	.type		_ZN40_INTERNAL_262863ee_4_k_cu_430a76d8_107484cuda3std3__45__cpo6cbeginE,@object
	.size		_ZN40_INTERNAL_262863ee_4_k_cu_430a76d8_107484cuda3std3__45__cpo6cbeginE,(_ZN40_INTERNAL_262863ee_4_k_cu_430a76d8_107484cuda3std3__48in_placeE - _ZN40_INTERNAL_262863ee_4_k_cu_430a76d8_107484cuda3std3__45__cpo6cbeginE)
_ZN40_INTERNAL_262863ee_4_k_cu_430a76d8_107484cuda3std3__45__cpo6cbeginE:
	.zero		1
	.type		_ZN40_INTERNAL_262863ee_4_k_cu_430a76d8_107484cuda3std3__48in_placeE,@object
	.size		_ZN40_INTERNAL_262863ee_4_k_cu_430a76d8_107484cuda3std3__48in_placeE,(_ZN40_INTERNAL_262863ee_4_k_cu_430a76d8_107484cuda3std6ranges3__45__cpo9iter_moveE - _ZN40_INTERNAL_262863ee_4_k_cu_430a76d8_107484cuda3std3__48in_placeE)
_ZN40_INTERNAL_262863ee_4_k_cu_430a76d8_107484cuda3std3__48in_placeE:
	.zero		1
	.type		_ZN40_INTERNAL_262863ee_4_k_cu_430a76d8_107484cuda3std6ranges3__45__cpo9iter_moveE,@object
	.size		_ZN40_INTERNAL_262863ee_4_k_cu_430a76d8_107484cuda3std6ranges3__45__cpo9iter_moveE,(_ZN40_INTERNAL_262863ee_4_k_cu_430a76d8_107484cuda3std3__45__cpo5beginE - _ZN40_INTERNAL_262863ee_4_k_cu_430a76d8_107484cuda3std6ranges3__45__cpo9iter_moveE)
_ZN40_INTERNAL_262863ee_4_k_cu_430a76d8_107484cuda3std6ranges3__45__cpo9iter_moveE:
	.zero		1
	.type		_ZN40_INTERNAL_262863ee_4_k_cu_430a76d8_107484cuda3std3__45__cpo5beginE,@object
	.size		_ZN40_INTERNAL_262863ee_4_k_cu_430a76d8_107484cuda3std3__45__cpo5beginE,(_ZN40_INTERNAL_262863ee_4_k_cu_430a76d8_107484cuda3std3__442_GLOBAL__N__262863ee_4_k_cu_430a76d8_107486ignoreE - _ZN40_INTERNAL_262863ee_4_k_cu_430a76d8_107484cuda3std3__45__cpo5beginE)
_ZN40_INTERNAL_262863ee_4_k_cu_430a76d8_107484cuda3std3__45__cpo5beginE:
	.zero		1
	.type		_ZN40_INTERNAL_262863ee_4_k_cu_430a76d8_107484cuda3std3__442_GLOBAL__N__262863ee_4_k_cu_430a76d8_107486ignoreE,@object
	.size		_ZN40_INTERNAL_262863ee_4_k_cu_430a76d8_107484cuda3std3__442_GLOBAL__N__262863ee_4_k_cu_430a76d8_107486ignoreE,(_ZN40_INTERNAL_262863ee_4_k_cu_430a76d8_107484cute7productE - _ZN40_INTERNAL_262863ee_4_k_cu_430a76d8_107484cuda3std3__442_GLOBAL__N__262863ee_4_k_cu_430a76d8_107486ignoreE)
_ZN40_INTERNAL_262863ee_4_k_cu_430a76d8_107484cuda3std3__442_GLOBAL__N__262863ee_4_k_cu_430a76d8_107486ignoreE:
	.zero		1
	.type		_ZN40_INTERNAL_262863ee_4_k_cu_430a76d8_107484cute7productE,@object
	.size		_ZN40_INTERNAL_262863ee_4_k_cu_430a76d8_107484cute7productE,(_ZN40_INTERNAL_262863ee_4_k_cu_430a76d8_107484cuda3std3__45__cpo3endE - _ZN40_INTERNAL_262863ee_4_k_cu_430a76d8_107484cute7productE)
_ZN40_INTERNAL_262863ee_4_k_cu_430a76d8_107484cute7productE:
	.zero		1
	.type		_ZN40_INTERNAL_262863ee_4_k_cu_430a76d8_107484cuda3std3__45__cpo3endE,@object
	.size		_ZN40_INTERNAL_262863ee_4_k_cu_430a76d8_107484cuda3std3__45__cpo3endE,(_ZN40_INTERNAL_262863ee_4_k_cu_430a76d8_107484cuda3std3__419piecewise_constructE - _ZN40_INTERNAL_262863ee_4_k_cu_430a76d8_107484cuda3std3__45__cpo3endE)
_ZN40_INTERNAL_262863ee_4_k_cu_430a76d8_107484cuda3std3__45__cpo3endE:
	.zero		1
	.type		_ZN40_INTERNAL_262863ee_4_k_cu_430a76d8_107484cuda3std3__419piecewise_constructE,@object
	.size		_ZN40_INTERNAL_262863ee_4_k_cu_430a76d8_107484cuda3std3__419piecewise_constructE,(_ZN40_INTERNAL_262863ee_4_k_cu_430a76d8_107484cuda3std3__45__cpo4cendE - _ZN40_INTERNAL_262863ee_4_k_cu_430a76d8_107484cuda3std3__419piecewise_constructE)
_ZN40_INTERNAL_262863ee_4_k_cu_430a76d8_107484cuda3std3__419piecewise_constructE:
	.zero		1
	.type		_ZN40_INTERNAL_262863ee_4_k_cu_430a76d8_107484cuda3std3__45__cpo4cendE,@object
	.size		_ZN40_INTERNAL_262863ee_4_k_cu_430a76d8_107484cuda3std3__45__cpo4cendE,(_ZN40_INTERNAL_262863ee_4_k_cu_430a76d8_107484cuda3std6ranges3__45__cpo4swapE - _ZN40_INTERNAL_262863ee_4_k_cu_430a76d8_107484cuda3std3__45__cpo4cendE)
_ZN40_INTERNAL_262863ee_4_k_cu_430a76d8_107484cuda3std3__45__cpo4cendE:
	.zero		1
	.type		_ZN40_INTERNAL_262863ee_4_k_cu_430a76d8_107484cuda3std6ranges3__45__cpo4swapE,@object
	.size		_ZN40_INTERNAL_262863ee_4_k_cu_430a76d8_107484cuda3std6ranges3__45__cpo4swapE,(.L_11 - _ZN40_INTERNAL_262863ee_4_k_cu_430a76d8_107484cuda3std6ranges3__45__cpo4swapE)
_ZN40_INTERNAL_262863ee_4_k_cu_430a76d8_107484cuda3std6ranges3__45__cpo4swapE:
	.zero		1
.L_11:


//--------------------- .nv.constant0._ZN7cutlass13device_kernelINS_4gemm6kernel13GemmUniversalIN4cute5tupleIJiiiiEEENS1_10collective13CollectiveMmaINS1_35MainloopSm100TmaUmmaWarpSpecializedILi4ELi2ELi4ENS5_IJNS4_1CILi2EEESB_NSA_ILi1EEEEEEEENS5_IJNSA_ILi64EEENSA_ILi256EEESF_EEEaNS5_IJlSC_lEEEaSI_NS4_8TiledMMAINS4_8MMA_AtomIJNS4_15SM100_MMA_S8_SSIaaiLi64ELi256ELNS4_4UMMA5MajorE0ELSN_0ELNSM_8SaturateE0EEEEEENS4_6LayoutINS5_IJSC_SC_SC_EEENS5_IJNSA_ILi0EEEST_ST_EEEEENS5_IJNS4_10UnderscoreESW_SW_EEEEENS4_23SM90_TMA_LOAD_MULTICASTENS4_14ComposedLayoutINS4_7SwizzleILi2ELi4ELi3EEENS4_18smem_ptr_flag_bitsILi8EEENSR_INS5_IJNSA_ILi8EEESF_EEENS5_IJSF_SC_EEEEEEEvNS4_8identityESZ_S19_vS1A_EENS_8epilogue10collective18CollectiveEpilogueINS1C_23Sm100TmaWarpSpecializedILi4ELi2ELi32ELb0ELb0EEEJSH_NS5_IJNSR_ISF_SC_EES1H_EEEaSI_aSI_NS1C_6fusion15FusionCallbacksIS1G_NS1J_17LinearCombinationIaiaiLNS_15FloatRoundStyleE2EEESH_S1I_JEEENS4_5SM1004TMEM4LOAD26SM100_TMEM_LOAD_16dp32b32xENS4_13SM90_TMA_LOADES19_NS4_39AutoVectorizingCopyWithAssumedAlignmentILi128EEENS4_14SM90_TMA_STOREES19_S1V_S1V_EEEvvEEEEvNT_6ParamsE --------------------------
	.section	.nv.constant0._ZN7cutlass13device_kernelINS_4gemm6kernel13GemmUniversalIN4cute5tupleIJiiiiEEENS1_10collective13CollectiveMmaINS1_35MainloopSm100TmaUmmaWarpSpecializedILi4ELi2ELi4ENS5_IJNS4_1CILi2EEESB_NSA_ILi1EEEEEEEENS5_IJNSA_ILi64EEENSA_ILi256EEESF_EEEaNS5_IJlSC_lEEEaSI_NS4_8TiledMMAINS4_8MMA_AtomIJNS4_15SM100_MMA_S8_SSIaaiLi64ELi256ELNS4_4UMMA5MajorE0ELSN_0ELNSM_8SaturateE0EEEEEENS4_6LayoutINS5_IJSC_SC_SC_EEENS5_IJNSA_ILi0EEEST_ST_EEEEENS5_IJNS4_10UnderscoreESW_SW_EEEEENS4_23SM90_TMA_LOAD_MULTICASTENS4_14ComposedLayoutINS4_7SwizzleILi2ELi4ELi3EEENS4_18smem_ptr_flag_bitsILi8EEENSR_INS5_IJNSA_ILi8EEESF_EEENS5_IJSF_SC_EEEEEEEvNS4_8identityESZ_S19_vS1A_EENS_8epilogue10collective18CollectiveEpilogueINS1C_23Sm100TmaWarpSpecializedILi4ELi2ELi32ELb0ELb0EEEJSH_NS5_IJNSR_ISF_SC_EES1H_EEEaSI_aSI_NS1C_6fusion15FusionCallbacksIS1G_NS1J_17LinearCombinationIaiaiLNS_15FloatRoundStyleE2EEESH_S1I_JEEENS4_5SM1004TMEM4LOAD26SM100_TMEM_LOAD_16dp32b32xENS4_13SM90_TMA_LOADES19_NS4_39AutoVectorizingCopyWithAssumedAlignmentILi128EEENS4_14SM90_TMA_STOREES19_S1V_S1V_EEEvvEEEEvNT_6ParamsE,"a",@progbits
	.sectionflags	@""
	.align	4
.nv.constant0._ZN7cutlass13device_kernelINS_4gemm6kernel13GemmUniversalIN4cute5tupleIJiiiiEEENS1_10collective13CollectiveMmaINS1_35MainloopSm100TmaUmmaWarpSpecializedILi4ELi2ELi4ENS5_IJNS4_1CILi2EEESB_NSA_ILi1EEEEEEEENS5_IJNSA_ILi64EEENSA_ILi256EEESF_EEEaNS5_IJlSC_lEEEaSI_NS4_8TiledMMAINS4_8MMA_AtomIJNS4_15SM100_MMA_S8_SSIaaiLi64ELi256ELNS4_4UMMA5MajorE0ELSN_0ELNSM_8SaturateE0EEEEEENS4_6LayoutINS5_IJSC_SC_SC_EEENS5_IJNSA_ILi0EEEST_ST_EEEEENS5_IJNS4_10UnderscoreESW_SW_EEEEENS4_23SM90_TMA_LOAD_MULTICASTENS4_14ComposedLayoutINS4_7SwizzleILi2ELi4ELi3EEENS4_18smem_ptr_flag_bitsILi8EEENSR_INS5_IJNSA_ILi8EEESF_EEENS5_IJSF_SC_EEEEEEEvNS4_8identityESZ_S19_vS1A_EENS_8epilogue10collective18CollectiveEpilogueINS1C_23Sm100TmaWarpSpecializedILi4ELi2ELi32ELb0ELb0EEEJSH_NS5_IJNSR_ISF_SC_EES1H_EEEaSI_aSI_NS1C_6fusion15FusionCallbacksIS1G_NS1J_17LinearCombinationIaiaiLNS_15FloatRoundStyleE2EEESH_S1I_JEEENS4_5SM1004TMEM4LOAD26SM100_TMEM_LOAD_16dp32b32xENS4_13SM90_TMA_LOADES19_NS4_39AutoVectorizingCopyWithAssumedAlignmentILi128EEENS4_14SM90_TMA_STOREES19_S1V_S1V_EEEvvEEEEvNT_6ParamsE:
	.zero		2944


//--------------------- SYMBOLS --------------------------

	.type		.nv.reservedSmem.offset0,@object
	.size		.nv.reservedSmem.offset0,0x4
	.type		.nv.reservedSmem.cap,@object
	.size		.nv.reservedSmem.cap,0x4
	.type		__assertfail,@function
